//
// Generated by NVIDIA NVVM Compiler
//
// Compiler Build ID: CL-36424714
// Cuda compilation tools, release 13.0, V13.0.88
// Based on NVVM 20.0.0
//

.version 9.0
.target sm_100
.address_size 64

	// .globl	_Z18aes256_encrypt_ecbPhmS_S_
.const .align 1 .b8 sbox[256] = {99, 124, 119, 123, 242, 107, 111, 197, 48, 1, 103, 43, 254, 215, 171, 118, 202, 130, 201, 125, 250, 89, 71, 240, 173, 212, 162, 175, 156, 164, 114, 192, 183, 253, 147, 38, 54, 63, 247, 204, 52, 165, 229, 241, 113, 216, 49, 21, 4, 199, 35, 195, 24, 150, 5, 154, 7, 18, 128, 226, 235, 39, 178, 117, 9, 131, 44, 26, 27, 110, 90, 160, 82, 59, 214, 179, 41, 227, 47, 132, 83, 209, 0, 237, 32, 252, 177, 91, 106, 203, 190, 57, 74, 76, 88, 207, 208, 239, 170, 251, 67, 77, 51, 133, 69, 249, 2, 127, 80, 60, 159, 168, 81, 163, 64, 143, 146, 157, 56, 245, 188, 182, 218, 33, 16, 255, 243, 210, 205, 12, 19, 236, 95, 151, 68, 23, 196, 167, 126, 61, 100, 93, 25, 115, 96, 129, 79, 220, 34, 42, 144, 136, 70, 238, 184, 20, 222, 94, 11, 219, 224, 50, 58, 10, 73, 6, 36, 92, 194, 211, 172, 98, 145, 149, 228, 121, 231, 200, 55, 109, 141, 213, 78, 169, 108, 86, 244, 234, 101, 122, 174, 8, 186, 120, 37, 46, 28, 166, 180, 198, 232, 221, 116, 31, 75, 189, 139, 138, 112, 62, 181, 102, 72, 3, 246, 14, 97, 53, 87, 185, 134, 193, 29, 158, 225, 248, 152, 17, 105, 217, 142, 148, 155, 30, 135, 233, 206, 85, 40, 223, 140, 161, 137, 13, 191, 230, 66, 104, 65, 153, 45, 15, 176, 84, 187, 22};
.const .align 1 .b8 sboxinv[256] = {82, 9, 106, 213, 48, 54, 165, 56, 191, 64, 163, 158, 129, 243, 215, 251, 124, 227, 57, 130, 155, 47, 255, 135, 52, 142, 67, 68, 196, 222, 233, 203, 84, 123, 148, 50, 166, 194, 35, 61, 238, 76, 149, 11, 66, 250, 195, 78, 8, 46, 161, 102, 40, 217, 36, 178, 118, 91, 162, 73, 109, 139, 209, 37, 114, 248, 246, 100, 134, 104, 152, 22, 212, 164, 92, 204, 93, 101, 182, 146, 108, 112, 72, 80, 253, 237, 185, 218, 94, 21, 70, 87, 167, 141, 157, 132, 144, 216, 171, 0, 140, 188, 211, 10, 247, 228, 88, 5, 184, 179, 69, 6, 208, 44, 30, 143, 202, 63, 15, 2, 193, 175, 189, 3, 1, 19, 138, 107, 58, 145, 17, 65, 79, 103, 220, 234, 151, 242, 207, 206, 240, 180, 230, 115, 150, 172, 116, 34, 231, 173, 53, 133, 226, 249, 55, 232, 28, 117, 223, 110, 71, 241, 26, 113, 29, 41, 197, 137, 111, 183, 98, 14, 170, 24, 190, 27, 252, 86, 62, 75, 198, 210, 121, 32, 154, 219, 192, 254, 120, 205, 90, 244, 31, 221, 168, 51, 136, 7, 199, 49, 177, 18, 16, 89, 39, 128, 236, 95, 96, 81, 127, 169, 25, 181, 74, 13, 45, 229, 122, 159, 147, 201, 156, 239, 160, 224, 59, 77, 174, 42, 245, 176, 200, 235, 187, 60, 131, 83, 153, 97, 23, 43, 4, 126, 186, 119, 214, 38, 225, 105, 20, 99, 85, 33, 12, 125};

.visible .entry _Z18aes256_encrypt_ecbPhmS_S_(
	.param .u64 .ptr .align 1 _Z18aes256_encrypt_ecbPhmS_S__param_0,
	.param .u64 _Z18aes256_encrypt_ecbPhmS_S__param_1,
	.param .u64 .ptr .align 1 _Z18aes256_encrypt_ecbPhmS_S__param_2,
	.param .u64 .ptr .align 1 _Z18aes256_encrypt_ecbPhmS_S__param_3
)
{
	.reg .pred 	%p<20>;
	.reg .b16 	%rs<534>;
	.reg .b32 	%r<11>;
	.reg .b64 	%rd<166>;

	ld.param.u64 	%rd6, [_Z18aes256_encrypt_ecbPhmS_S__param_1];
	ld.param.u64 	%rd4, [_Z18aes256_encrypt_ecbPhmS_S__param_2];
	ld.param.u64 	%rd5, [_Z18aes256_encrypt_ecbPhmS_S__param_3];
	cvta.to.global.u64 	%rd1, %rd5;
	mov.u32 	%r1, %ctaid.x;
	shl.b32 	%r2, %r1, 13;
	mov.u32 	%r3, %tid.x;
	shl.b32 	%r4, %r3, 4;
	add.s32 	%r5, %r2, %r4;
	cvt.u64.u32 	%rd2, %r5;
	setp.le.u64 	%p1, %rd6, %rd2;
	@%p1 bra 	$L__BB0_6;
	ld.param.u64 	%rd162, [_Z18aes256_encrypt_ecbPhmS_S__param_0];
	cvta.to.global.u64 	%rd7, %rd4;
	cvta.to.global.u64 	%rd8, %rd162;
	add.s64 	%rd9, %rd8, %rd2;
	ld.global.u8 	%rs215, [%rd9];
	ld.global.u8 	%rs216, [%rd9+1];
	ld.global.u8 	%rs217, [%rd9+2];
	ld.global.u8 	%rs218, [%rd9+3];
	ld.global.u8 	%rs219, [%rd9+4];
	ld.global.u8 	%rs220, [%rd9+5];
	ld.global.u8 	%rs221, [%rd9+6];
	ld.global.u8 	%rs222, [%rd9+7];
	ld.global.u8 	%rs223, [%rd9+8];
	ld.global.u8 	%rs224, [%rd9+9];
	ld.global.u8 	%rs225, [%rd9+10];
	ld.global.u8 	%rs226, [%rd9+11];
	ld.global.u8 	%rs227, [%rd9+12];
	ld.global.u8 	%rs228, [%rd9+13];
	ld.global.u8 	%rs229, [%rd9+14];
	ld.global.u8 	%rs230, [%rd9+15];
	ld.global.u8 	%rs485, [%rd7+15];
	st.global.u8 	[%rd1+15], %rs485;
	xor.b16  	%rs467, %rs230, %rs485;
	ld.global.u8 	%rs516, [%rd7+31];
	st.global.u8 	[%rd1+31], %rs516;
	ld.global.u8 	%rs486, [%rd7+14];
	st.global.u8 	[%rd1+14], %rs486;
	xor.b16  	%rs468, %rs229, %rs486;
	ld.global.u8 	%rs515, [%rd7+30];
	st.global.u8 	[%rd1+30], %rs515;
	ld.global.u8 	%rs487, [%rd7+13];
	st.global.u8 	[%rd1+13], %rs487;
	xor.b16  	%rs469, %rs228, %rs487;
	ld.global.u8 	%rs514, [%rd7+29];
	st.global.u8 	[%rd1+29], %rs514;
	ld.global.u8 	%rs488, [%rd7+12];
	st.global.u8 	[%rd1+12], %rs488;
	xor.b16  	%rs470, %rs227, %rs488;
	ld.global.u8 	%rs513, [%rd7+28];
	st.global.u8 	[%rd1+28], %rs513;
	ld.global.u8 	%rs489, [%rd7+11];
	st.global.u8 	[%rd1+11], %rs489;
	xor.b16  	%rs471, %rs226, %rs489;
	ld.global.u8 	%rs512, [%rd7+27];
	st.global.u8 	[%rd1+27], %rs512;
	ld.global.u8 	%rs490, [%rd7+10];
	st.global.u8 	[%rd1+10], %rs490;
	xor.b16  	%rs472, %rs225, %rs490;
	ld.global.u8 	%rs511, [%rd7+26];
	st.global.u8 	[%rd1+26], %rs511;
	ld.global.u8 	%rs491, [%rd7+9];
	st.global.u8 	[%rd1+9], %rs491;
	xor.b16  	%rs473, %rs224, %rs491;
	ld.global.u8 	%rs510, [%rd7+25];
	st.global.u8 	[%rd1+25], %rs510;
	ld.global.u8 	%rs492, [%rd7+8];
	st.global.u8 	[%rd1+8], %rs492;
	xor.b16  	%rs474, %rs223, %rs492;
	ld.global.u8 	%rs509, [%rd7+24];
	st.global.u8 	[%rd1+24], %rs509;
	ld.global.u8 	%rs493, [%rd7+7];
	st.global.u8 	[%rd1+7], %rs493;
	xor.b16  	%rs475, %rs222, %rs493;
	ld.global.u8 	%rs508, [%rd7+23];
	st.global.u8 	[%rd1+23], %rs508;
	ld.global.u8 	%rs494, [%rd7+6];
	st.global.u8 	[%rd1+6], %rs494;
	xor.b16  	%rs476, %rs221, %rs494;
	ld.global.u8 	%rs507, [%rd7+22];
	st.global.u8 	[%rd1+22], %rs507;
	ld.global.u8 	%rs495, [%rd7+5];
	st.global.u8 	[%rd1+5], %rs495;
	xor.b16  	%rs477, %rs220, %rs495;
	ld.global.u8 	%rs506, [%rd7+21];
	st.global.u8 	[%rd1+21], %rs506;
	ld.global.u8 	%rs496, [%rd7+4];
	st.global.u8 	[%rd1+4], %rs496;
	xor.b16  	%rs478, %rs219, %rs496;
	ld.global.u8 	%rs505, [%rd7+20];
	st.global.u8 	[%rd1+20], %rs505;
	ld.global.u8 	%rs497, [%rd7+3];
	st.global.u8 	[%rd1+3], %rs497;
	xor.b16  	%rs479, %rs218, %rs497;
	ld.global.u8 	%rs504, [%rd7+19];
	st.global.u8 	[%rd1+19], %rs504;
	ld.global.u8 	%rs498, [%rd7+2];
	st.global.u8 	[%rd1+2], %rs498;
	xor.b16  	%rs480, %rs217, %rs498;
	ld.global.u8 	%rs503, [%rd7+18];
	st.global.u8 	[%rd1+18], %rs503;
	ld.global.u8 	%rs499, [%rd7+1];
	st.global.u8 	[%rd1+1], %rs499;
	xor.b16  	%rs481, %rs216, %rs499;
	ld.global.u8 	%rs502, [%rd7+17];
	st.global.u8 	[%rd1+17], %rs502;
	ld.global.u8 	%rs500, [%rd7];
	st.global.u8 	[%rd1], %rs500;
	xor.b16  	%rs482, %rs215, %rs500;
	ld.global.u8 	%rs501, [%rd7+16];
	mov.b16 	%rs483, 1;
	mov.u64 	%rd12, sbox;
	mov.u16 	%rs533, %rs483;
$L__BB0_2:
	cvt.u64.u16 	%rd10, %rs482;
	and.b64  	%rd11, %rd10, 255;
	add.s64 	%rd13, %rd12, %rd11;
	ld.const.u8 	%rs99, [%rd13];
	cvt.u64.u16 	%rd14, %rs481;
	and.b64  	%rd15, %rd14, 255;
	add.s64 	%rd16, %rd12, %rd15;
	ld.const.u8 	%rs100, [%rd16];
	cvt.u64.u16 	%rd17, %rs480;
	and.b64  	%rd18, %rd17, 255;
	add.s64 	%rd19, %rd12, %rd18;
	ld.const.u8 	%rs101, [%rd19];
	cvt.u64.u16 	%rd20, %rs479;
	and.b64  	%rd21, %rd20, 255;
	add.s64 	%rd22, %rd12, %rd21;
	ld.const.u8 	%rs102, [%rd22];
	cvt.u64.u16 	%rd23, %rs478;
	and.b64  	%rd24, %rd23, 255;
	add.s64 	%rd25, %rd12, %rd24;
	ld.const.u8 	%rs103, [%rd25];
	cvt.u64.u16 	%rd26, %rs477;
	and.b64  	%rd27, %rd26, 255;
	add.s64 	%rd28, %rd12, %rd27;
	ld.const.u8 	%rs104, [%rd28];
	cvt.u64.u16 	%rd29, %rs476;
	and.b64  	%rd30, %rd29, 255;
	add.s64 	%rd31, %rd12, %rd30;
	ld.const.u8 	%rs105, [%rd31];
	cvt.u64.u16 	%rd32, %rs475;
	and.b64  	%rd33, %rd32, 255;
	add.s64 	%rd34, %rd12, %rd33;
	ld.const.u8 	%rs106, [%rd34];
	cvt.u64.u16 	%rd35, %rs474;
	and.b64  	%rd36, %rd35, 255;
	add.s64 	%rd37, %rd12, %rd36;
	ld.const.u8 	%rs107, [%rd37];
	cvt.u64.u16 	%rd38, %rs473;
	and.b64  	%rd39, %rd38, 255;
	add.s64 	%rd40, %rd12, %rd39;
	ld.const.u8 	%rs108, [%rd40];
	cvt.u64.u16 	%rd41, %rs472;
	and.b64  	%rd42, %rd41, 255;
	add.s64 	%rd43, %rd12, %rd42;
	ld.const.u8 	%rs109, [%rd43];
	cvt.u64.u16 	%rd44, %rs471;
	and.b64  	%rd45, %rd44, 255;
	add.s64 	%rd46, %rd12, %rd45;
	ld.const.u8 	%rs110, [%rd46];
	cvt.u64.u16 	%rd47, %rs470;
	and.b64  	%rd48, %rd47, 255;
	add.s64 	%rd49, %rd12, %rd48;
	ld.const.u8 	%rs111, [%rd49];
	cvt.u64.u16 	%rd50, %rs469;
	and.b64  	%rd51, %rd50, 255;
	add.s64 	%rd52, %rd12, %rd51;
	ld.const.u8 	%rs112, [%rd52];
	cvt.u64.u16 	%rd53, %rs468;
	and.b64  	%rd54, %rd53, 255;
	add.s64 	%rd55, %rd12, %rd54;
	ld.const.u8 	%rs113, [%rd55];
	cvt.u64.u16 	%rd56, %rs467;
	and.b64  	%rd57, %rd56, 255;
	add.s64 	%rd58, %rd12, %rd57;
	ld.const.u8 	%rs114, [%rd58];
	and.b16  	%rs231, %rs483, 1;
	setp.eq.b16 	%p2, %rs231, 1;
	mov.u16 	%rs517, %rs516;
	mov.u16 	%rs518, %rs515;
	mov.u16 	%rs519, %rs514;
	mov.u16 	%rs520, %rs513;
	mov.u16 	%rs521, %rs512;
	mov.u16 	%rs522, %rs511;
	mov.u16 	%rs523, %rs510;
	mov.u16 	%rs524, %rs509;
	mov.u16 	%rs525, %rs508;
	mov.u16 	%rs526, %rs507;
	mov.u16 	%rs527, %rs506;
	mov.u16 	%rs528, %rs505;
	mov.u16 	%rs529, %rs504;
	mov.u16 	%rs530, %rs503;
	mov.u16 	%rs531, %rs502;
	mov.u16 	%rs532, %rs501;
	@%p2 bra 	$L__BB0_4;
	ld.param.u64 	%rd164, [_Z18aes256_encrypt_ecbPhmS_S__param_3];
	cvt.u64.u16 	%rd59, %rs514;
	and.b64  	%rd60, %rd59, 255;
	add.s64 	%rd62, %rd12, %rd60;
	ld.const.u8 	%rs232, [%rd62];
	xor.b16  	%rs233, %rs232, %rs500;
	xor.b16  	%rs500, %rs233, %rs533;
	cvt.s16.s8 	%rs234, %rs533;
	cvta.to.global.u64 	%rd63, %rd164;
	st.global.u8 	[%rd63], %rs500;
	cvt.u64.u16 	%rd64, %rs515;
	and.b64  	%rd65, %rd64, 255;
	add.s64 	%rd66, %rd12, %rd65;
	ld.const.u8 	%rs235, [%rd66];
	xor.b16  	%rs499, %rs499, %rs235;
	st.global.u8 	[%rd63+1], %rs499;
	cvt.u64.u16 	%rd67, %rs516;
	and.b64  	%rd68, %rd67, 255;
	add.s64 	%rd69, %rd12, %rd68;
	ld.const.u8 	%rs236, [%rd69];
	xor.b16  	%rs498, %rs498, %rs236;
	st.global.u8 	[%rd63+2], %rs498;
	cvt.u64.u16 	%rd70, %rs513;
	and.b64  	%rd71, %rd70, 255;
	add.s64 	%rd72, %rd12, %rd71;
	ld.const.u8 	%rs237, [%rd72];
	xor.b16  	%rs497, %rs497, %rs237;
	st.global.u8 	[%rd63+3], %rs497;
	shl.b16 	%rs238, %rs533, 1;
	shr.u16 	%rs239, %rs234, 7;
	and.b16  	%rs240, %rs239, 27;
	xor.b16  	%rs533, %rs240, %rs238;
	xor.b16  	%rs496, %rs496, %rs500;
	st.global.u8 	[%rd63+4], %rs496;
	xor.b16  	%rs495, %rs495, %rs499;
	st.global.u8 	[%rd63+5], %rs495;
	xor.b16  	%rs494, %rs494, %rs498;
	st.global.u8 	[%rd63+6], %rs494;
	xor.b16  	%rs493, %rs493, %rs497;
	st.global.u8 	[%rd63+7], %rs493;
	xor.b16  	%rs492, %rs492, %rs496;
	st.global.u8 	[%rd63+8], %rs492;
	xor.b16  	%rs491, %rs491, %rs495;
	st.global.u8 	[%rd63+9], %rs491;
	xor.b16  	%rs490, %rs490, %rs494;
	st.global.u8 	[%rd63+10], %rs490;
	xor.b16  	%rs489, %rs489, %rs493;
	st.global.u8 	[%rd63+11], %rs489;
	xor.b16  	%rs488, %rs488, %rs492;
	st.global.u8 	[%rd63+12], %rs488;
	xor.b16  	%rs487, %rs487, %rs491;
	st.global.u8 	[%rd63+13], %rs487;
	xor.b16  	%rs486, %rs486, %rs490;
	st.global.u8 	[%rd63+14], %rs486;
	xor.b16  	%rs485, %rs485, %rs489;
	st.global.u8 	[%rd63+15], %rs485;
	cvt.u64.u16 	%rd73, %rs488;
	and.b64  	%rd74, %rd73, 255;
	add.s64 	%rd75, %rd12, %rd74;
	ld.const.u8 	%rs241, [%rd75];
	xor.b16  	%rs501, %rs501, %rs241;
	st.global.u8 	[%rd63+16], %rs501;
	cvt.u64.u16 	%rd76, %rs487;
	and.b64  	%rd77, %rd76, 255;
	add.s64 	%rd78, %rd12, %rd77;
	ld.const.u8 	%rs242, [%rd78];
	xor.b16  	%rs502, %rs502, %rs242;
	st.global.u8 	[%rd63+17], %rs502;
	cvt.u64.u16 	%rd79, %rs486;
	and.b64  	%rd80, %rd79, 255;
	add.s64 	%rd81, %rd12, %rd80;
	ld.const.u8 	%rs243, [%rd81];
	xor.b16  	%rs503, %rs503, %rs243;
	st.global.u8 	[%rd63+18], %rs503;
	cvt.u64.u16 	%rd82, %rs485;
	and.b64  	%rd83, %rd82, 255;
	add.s64 	%rd84, %rd12, %rd83;
	ld.const.u8 	%rs244, [%rd84];
	xor.b16  	%rs504, %rs504, %rs244;
	xor.b16  	%rs505, %rs505, %rs501;
	xor.b16  	%rs506, %rs506, %rs502;
	xor.b16  	%rs507, %rs507, %rs503;
	xor.b16  	%rs508, %rs508, %rs504;
	xor.b16  	%rs509, %rs509, %rs505;
	xor.b16  	%rs510, %rs510, %rs506;
	xor.b16  	%rs511, %rs511, %rs507;
	xor.b16  	%rs512, %rs512, %rs508;
	xor.b16  	%rs513, %rs513, %rs509;
	xor.b16  	%rs514, %rs514, %rs510;
	xor.b16  	%rs515, %rs515, %rs511;
	xor.b16  	%rs516, %rs516, %rs512;
	mov.u16 	%rs517, %rs485;
	mov.u16 	%rs518, %rs486;
	mov.u16 	%rs519, %rs487;
	mov.u16 	%rs520, %rs488;
	mov.u16 	%rs521, %rs489;
	mov.u16 	%rs522, %rs490;
	mov.u16 	%rs523, %rs491;
	mov.u16 	%rs524, %rs492;
	mov.u16 	%rs525, %rs493;
	mov.u16 	%rs526, %rs494;
	mov.u16 	%rs527, %rs495;
	mov.u16 	%rs528, %rs496;
	mov.u16 	%rs529, %rs497;
	mov.u16 	%rs530, %rs498;
	mov.u16 	%rs531, %rs499;
	mov.u16 	%rs532, %rs500;
$L__BB0_4:
	xor.b16  	%rs245, %rs104, %rs99;
	cvt.s16.s8 	%rs246, %rs245;
	xor.b16  	%rs247, %rs245, %rs109;
	xor.b16  	%rs248, %rs247, %rs114;
	shl.b16 	%rs249, %rs245, 1;
	xor.b16  	%rs250, %rs109, %rs104;
	cvt.s16.s8 	%rs251, %rs250;
	shl.b16 	%rs252, %rs250, 1;
	xor.b16  	%rs253, %rs114, %rs109;
	cvt.s16.s8 	%rs254, %rs253;
	shl.b16 	%rs255, %rs253, 1;
	xor.b16  	%rs256, %rs114, %rs99;
	cvt.s16.s8 	%rs257, %rs256;
	shl.b16 	%rs258, %rs256, 1;
	xor.b16  	%rs259, %rs108, %rs103;
	cvt.s16.s8 	%rs260, %rs259;
	xor.b16  	%rs261, %rs259, %rs113;
	xor.b16  	%rs262, %rs261, %rs102;
	shl.b16 	%rs263, %rs259, 1;
	xor.b16  	%rs264, %rs113, %rs108;
	cvt.s16.s8 	%rs265, %rs264;
	shl.b16 	%rs266, %rs264, 1;
	xor.b16  	%rs267, %rs102, %rs113;
	cvt.s16.s8 	%rs268, %rs267;
	shl.b16 	%rs269, %rs267, 1;
	xor.b16  	%rs270, %rs102, %rs103;
	cvt.s16.s8 	%rs271, %rs270;
	shl.b16 	%rs272, %rs270, 1;
	xor.b16  	%rs273, %rs112, %rs107;
	cvt.s16.s8 	%rs274, %rs273;
	xor.b16  	%rs275, %rs273, %rs101;
	xor.b16  	%rs276, %rs275, %rs106;
	shl.b16 	%rs277, %rs273, 1;
	xor.b16  	%rs278, %rs101, %rs112;
	cvt.s16.s8 	%rs279, %rs278;
	shl.b16 	%rs280, %rs278, 1;
	xor.b16  	%rs281, %rs106, %rs101;
	cvt.s16.s8 	%rs282, %rs281;
	shl.b16 	%rs283, %rs281, 1;
	xor.b16  	%rs284, %rs106, %rs107;
	cvt.s16.s8 	%rs285, %rs284;
	shl.b16 	%rs286, %rs284, 1;
	xor.b16  	%rs287, %rs100, %rs111;
	cvt.s16.s8 	%rs288, %rs287;
	xor.b16  	%rs289, %rs287, %rs105;
	xor.b16  	%rs290, %rs289, %rs110;
	shl.b16 	%rs291, %rs287, 1;
	xor.b16  	%rs292, %rs105, %rs100;
	cvt.s16.s8 	%rs293, %rs292;
	shl.b16 	%rs294, %rs292, 1;
	xor.b16  	%rs295, %rs110, %rs105;
	cvt.s16.s8 	%rs296, %rs295;
	shl.b16 	%rs297, %rs295, 1;
	xor.b16  	%rs298, %rs110, %rs111;
	cvt.s16.s8 	%rs299, %rs298;
	shl.b16 	%rs300, %rs298, 1;
	setp.lt.s16 	%p3, %rs246, 0;
	xor.b16  	%rs301, %rs249, 27;
	selp.b16 	%rs302, %rs301, %rs249, %p3;
	xor.b16  	%rs303, %rs302, %rs532;
	xor.b16  	%rs304, %rs303, %rs99;
	xor.b16  	%rs482, %rs304, %rs248;
	setp.lt.s16 	%p4, %rs251, 0;
	xor.b16  	%rs305, %rs252, 27;
	selp.b16 	%rs306, %rs305, %rs252, %p4;
	xor.b16  	%rs307, %rs306, %rs531;
	xor.b16  	%rs308, %rs307, %rs104;
	xor.b16  	%rs481, %rs308, %rs248;
	setp.lt.s16 	%p5, %rs254, 0;
	xor.b16  	%rs309, %rs255, 27;
	selp.b16 	%rs310, %rs309, %rs255, %p5;
	xor.b16  	%rs311, %rs310, %rs530;
	xor.b16  	%rs312, %rs311, %rs109;
	xor.b16  	%rs480, %rs312, %rs248;
	setp.lt.s16 	%p6, %rs257, 0;
	xor.b16  	%rs313, %rs258, 27;
	selp.b16 	%rs314, %rs313, %rs258, %p6;
	xor.b16  	%rs315, %rs314, %rs529;
	xor.b16  	%rs479, %rs315, %rs247;
	setp.lt.s16 	%p7, %rs260, 0;
	xor.b16  	%rs316, %rs263, 27;
	selp.b16 	%rs317, %rs316, %rs263, %p7;
	xor.b16  	%rs318, %rs317, %rs528;
	xor.b16  	%rs319, %rs318, %rs103;
	xor.b16  	%rs478, %rs319, %rs262;
	setp.lt.s16 	%p8, %rs265, 0;
	xor.b16  	%rs320, %rs266, 27;
	selp.b16 	%rs321, %rs320, %rs266, %p8;
	xor.b16  	%rs322, %rs321, %rs527;
	xor.b16  	%rs323, %rs322, %rs108;
	xor.b16  	%rs477, %rs323, %rs262;
	setp.lt.s16 	%p9, %rs268, 0;
	xor.b16  	%rs324, %rs269, 27;
	selp.b16 	%rs325, %rs324, %rs269, %p9;
	xor.b16  	%rs326, %rs325, %rs526;
	xor.b16  	%rs327, %rs326, %rs113;
	xor.b16  	%rs476, %rs327, %rs262;
	setp.lt.s16 	%p10, %rs271, 0;
	xor.b16  	%rs328, %rs272, 27;
	selp.b16 	%rs329, %rs328, %rs272, %p10;
	xor.b16  	%rs330, %rs329, %rs525;
	xor.b16  	%rs475, %rs330, %rs261;
	setp.lt.s16 	%p11, %rs274, 0;
	xor.b16  	%rs331, %rs277, 27;
	selp.b16 	%rs332, %rs331, %rs277, %p11;
	xor.b16  	%rs333, %rs332, %rs524;
	xor.b16  	%rs334, %rs333, %rs107;
	xor.b16  	%rs474, %rs334, %rs276;
	setp.lt.s16 	%p12, %rs279, 0;
	xor.b16  	%rs335, %rs280, 27;
	selp.b16 	%rs336, %rs335, %rs280, %p12;
	xor.b16  	%rs337, %rs336, %rs523;
	xor.b16  	%rs338, %rs337, %rs112;
	xor.b16  	%rs473, %rs338, %rs276;
	setp.lt.s16 	%p13, %rs282, 0;
	xor.b16  	%rs339, %rs283, 27;
	selp.b16 	%rs340, %rs339, %rs283, %p13;
	xor.b16  	%rs341, %rs340, %rs522;
	xor.b16  	%rs342, %rs341, %rs101;
	xor.b16  	%rs472, %rs342, %rs276;
	setp.lt.s16 	%p14, %rs285, 0;
	xor.b16  	%rs343, %rs286, 27;
	selp.b16 	%rs344, %rs343, %rs286, %p14;
	xor.b16  	%rs345, %rs344, %rs521;
	xor.b16  	%rs471, %rs345, %rs275;
	setp.lt.s16 	%p15, %rs288, 0;
	xor.b16  	%rs346, %rs291, 27;
	selp.b16 	%rs347, %rs346, %rs291, %p15;
	xor.b16  	%rs348, %rs347, %rs520;
	xor.b16  	%rs349, %rs348, %rs111;
	xor.b16  	%rs470, %rs349, %rs290;
	setp.lt.s16 	%p16, %rs293, 0;
	xor.b16  	%rs350, %rs294, 27;
	selp.b16 	%rs351, %rs350, %rs294, %p16;
	xor.b16  	%rs352, %rs351, %rs519;
	xor.b16  	%rs353, %rs352, %rs100;
	xor.b16  	%rs469, %rs353, %rs290;
	setp.lt.s16 	%p17, %rs296, 0;
	xor.b16  	%rs354, %rs297, 27;
	selp.b16 	%rs355, %rs354, %rs297, %p17;
	xor.b16  	%rs356, %rs355, %rs518;
	xor.b16  	%rs357, %rs356, %rs105;
	xor.b16  	%rs468, %rs357, %rs290;
	setp.lt.s16 	%p18, %rs299, 0;
	xor.b16  	%rs358, %rs300, 27;
	selp.b16 	%rs359, %rs358, %rs300, %p18;
	xor.b16  	%rs360, %rs359, %rs517;
	xor.b16  	%rs467, %rs360, %rs289;
	add.s16 	%rs213, %rs483, 1;
	and.b16  	%rs361, %rs483, 255;
	setp.lt.u16 	%p19, %rs361, 13;
	mov.u16 	%rs483, %rs213;
	@%p19 bra 	$L__BB0_2;
	ld.param.u64 	%rd165, [_Z18aes256_encrypt_ecbPhmS_S__param_3];
	ld.param.u64 	%rd163, [_Z18aes256_encrypt_ecbPhmS_S__param_0];
	cvt.u64.u16 	%rd85, %rs482;
	and.b64  	%rd86, %rd85, 255;
	mov.u64 	%rd87, sbox;
	add.s64 	%rd88, %rd87, %rd86;
	ld.const.u8 	%rs362, [%rd88];
	cvt.u64.u16 	%rd89, %rs481;
	and.b64  	%rd90, %rd89, 255;
	add.s64 	%rd91, %rd87, %rd90;
	ld.const.u8 	%rs363, [%rd91];
	cvt.u64.u16 	%rd92, %rs480;
	and.b64  	%rd93, %rd92, 255;
	add.s64 	%rd94, %rd87, %rd93;
	ld.const.u8 	%rs364, [%rd94];
	cvt.u64.u16 	%rd95, %rs479;
	and.b64  	%rd96, %rd95, 255;
	add.s64 	%rd97, %rd87, %rd96;
	ld.const.u8 	%rs365, [%rd97];
	cvt.u64.u16 	%rd98, %rs478;
	and.b64  	%rd99, %rd98, 255;
	add.s64 	%rd100, %rd87, %rd99;
	ld.const.u8 	%rs366, [%rd100];
	cvt.u64.u16 	%rd101, %rs477;
	and.b64  	%rd102, %rd101, 255;
	add.s64 	%rd103, %rd87, %rd102;
	ld.const.u8 	%rs367, [%rd103];
	cvt.u64.u16 	%rd104, %rs476;
	and.b64  	%rd105, %rd104, 255;
	add.s64 	%rd106, %rd87, %rd105;
	ld.const.u8 	%rs368, [%rd106];
	cvt.u64.u16 	%rd107, %rs475;
	and.b64  	%rd108, %rd107, 255;
	add.s64 	%rd109, %rd87, %rd108;
	ld.const.u8 	%rs369, [%rd109];
	cvt.u64.u16 	%rd110, %rs474;
	and.b64  	%rd111, %rd110, 255;
	add.s64 	%rd112, %rd87, %rd111;
	ld.const.u8 	%rs370, [%rd112];
	cvt.u64.u16 	%rd113, %rs473;
	and.b64  	%rd114, %rd113, 255;
	add.s64 	%rd115, %rd87, %rd114;
	ld.const.u8 	%rs371, [%rd115];
	cvt.u64.u16 	%rd116, %rs472;
	and.b64  	%rd117, %rd116, 255;
	add.s64 	%rd118, %rd87, %rd117;
	ld.const.u8 	%rs372, [%rd118];
	cvt.u64.u16 	%rd119, %rs471;
	and.b64  	%rd120, %rd119, 255;
	add.s64 	%rd121, %rd87, %rd120;
	ld.const.u8 	%rs373, [%rd121];
	cvt.u64.u16 	%rd122, %rs470;
	and.b64  	%rd123, %rd122, 255;
	add.s64 	%rd124, %rd87, %rd123;
	ld.const.u8 	%rs374, [%rd124];
	cvt.u64.u16 	%rd125, %rs469;
	and.b64  	%rd126, %rd125, 255;
	add.s64 	%rd127, %rd87, %rd126;
	ld.const.u8 	%rs375, [%rd127];
	cvt.u64.u16 	%rd128, %rs468;
	and.b64  	%rd129, %rd128, 255;
	add.s64 	%rd130, %rd87, %rd129;
	ld.const.u8 	%rs376, [%rd130];
	cvt.u64.u16 	%rd131, %rs467;
	and.b64  	%rd132, %rd131, 255;
	add.s64 	%rd133, %rd87, %rd132;
	ld.const.u8 	%rs377, [%rd133];
	cvt.u64.u16 	%rd134, %rs514;
	and.b64  	%rd135, %rd134, 255;
	add.s64 	%rd136, %rd87, %rd135;
	ld.const.u8 	%rs378, [%rd136];
	xor.b16  	%rs379, %rs378, %rs500;
	xor.b16  	%rs380, %rs379, %rs533;
	cvta.to.global.u64 	%rd137, %rd165;
	st.global.u8 	[%rd137], %rs380;
	cvt.u64.u16 	%rd138, %rs515;
	and.b64  	%rd139, %rd138, 255;
	add.s64 	%rd140, %rd87, %rd139;
	ld.const.u8 	%rs381, [%rd140];
	xor.b16  	%rs382, %rs499, %rs381;
	st.global.u8 	[%rd137+1], %rs382;
	cvt.u64.u16 	%rd141, %rs516;
	and.b64  	%rd142, %rd141, 255;
	add.s64 	%rd143, %rd87, %rd142;
	ld.const.u8 	%rs383, [%rd143];
	xor.b16  	%rs384, %rs498, %rs383;
	st.global.u8 	[%rd137+2], %rs384;
	cvt.u64.u16 	%rd144, %rs513;
	and.b64  	%rd145, %rd144, 255;
	add.s64 	%rd146, %rd87, %rd145;
	ld.const.u8 	%rs385, [%rd146];
	xor.b16  	%rs386, %rs497, %rs385;
	st.global.u8 	[%rd137+3], %rs386;
	xor.b16  	%rs387, %rs496, %rs380;
	st.global.u8 	[%rd137+4], %rs387;
	xor.b16  	%rs388, %rs495, %rs382;
	st.global.u8 	[%rd137+5], %rs388;
	xor.b16  	%rs389, %rs494, %rs384;
	st.global.u8 	[%rd137+6], %rs389;
	xor.b16  	%rs390, %rs493, %rs386;
	st.global.u8 	[%rd137+7], %rs390;
	xor.b16  	%rs391, %rs492, %rs387;
	st.global.u8 	[%rd137+8], %rs391;
	xor.b16  	%rs392, %rs491, %rs388;
	st.global.u8 	[%rd137+9], %rs392;
	xor.b16  	%rs393, %rs490, %rs389;
	st.global.u8 	[%rd137+10], %rs393;
	xor.b16  	%rs394, %rs489, %rs390;
	st.global.u8 	[%rd137+11], %rs394;
	xor.b16  	%rs395, %rs488, %rs391;
	st.global.u8 	[%rd137+12], %rs395;
	xor.b16  	%rs396, %rs487, %rs392;
	st.global.u8 	[%rd137+13], %rs396;
	xor.b16  	%rs397, %rs486, %rs393;
	st.global.u8 	[%rd137+14], %rs397;
	xor.b16  	%rs398, %rs485, %rs394;
	st.global.u8 	[%rd137+15], %rs398;
	cvt.u64.u16 	%rd147, %rs395;
	and.b64  	%rd148, %rd147, 255;
	add.s64 	%rd149, %rd87, %rd148;
	ld.const.u8 	%rs399, [%rd149];
	xor.b16  	%rs400, %rs501, %rs399;
	st.global.u8 	[%rd137+16], %rs400;
	cvt.u64.u16 	%rd150, %rs396;
	and.b64  	%rd151, %rd150, 255;
	add.s64 	%rd152, %rd87, %rd151;
	ld.const.u8 	%rs401, [%rd152];
	xor.b16  	%rs402, %rs502, %rs401;
	st.global.u8 	[%rd137+17], %rs402;
	cvt.u64.u16 	%rd153, %rs397;
	and.b64  	%rd154, %rd153, 255;
	add.s64 	%rd155, %rd87, %rd154;
	ld.const.u8 	%rs403, [%rd155];
	xor.b16  	%rs404, %rs503, %rs403;
	st.global.u8 	[%rd137+18], %rs404;
	cvt.u64.u16 	%rd156, %rs398;
	and.b64  	%rd157, %rd156, 255;
	add.s64 	%rd158, %rd87, %rd157;
	ld.const.u8 	%rs405, [%rd158];
	xor.b16  	%rs406, %rs504, %rs405;
	st.global.u8 	[%rd137+19], %rs406;
	xor.b16  	%rs407, %rs505, %rs400;
	st.global.u8 	[%rd137+20], %rs407;
	xor.b16  	%rs408, %rs506, %rs402;
	st.global.u8 	[%rd137+21], %rs408;
	xor.b16  	%rs409, %rs507, %rs404;
	st.global.u8 	[%rd137+22], %rs409;
	xor.b16  	%rs410, %rs508, %rs406;
	st.global.u8 	[%rd137+23], %rs410;
	xor.b16  	%rs411, %rs509, %rs407;
	st.global.u8 	[%rd137+24], %rs411;
	xor.b16  	%rs412, %rs510, %rs408;
	st.global.u8 	[%rd137+25], %rs412;
	xor.b16  	%rs413, %rs511, %rs409;
	st.global.u8 	[%rd137+26], %rs413;
	xor.b16  	%rs414, %rs512, %rs410;
	st.global.u8 	[%rd137+27], %rs414;
	xor.b16  	%rs415, %rs513, %rs411;
	st.global.u8 	[%rd137+28], %rs415;
	xor.b16  	%rs416, %rs514, %rs412;
	st.global.u8 	[%rd137+29], %rs416;
	xor.b16  	%rs417, %rs515, %rs413;
	st.global.u8 	[%rd137+30], %rs417;
	xor.b16  	%rs418, %rs516, %rs414;
	st.global.u8 	[%rd137+31], %rs418;
	xor.b16  	%rs419, %rs373, %rs398;
	xor.b16  	%rs420, %rs368, %rs397;
	xor.b16  	%rs421, %rs363, %rs396;
	xor.b16  	%rs422, %rs374, %rs395;
	xor.b16  	%rs423, %rs369, %rs394;
	xor.b16  	%rs424, %rs364, %rs393;
	xor.b16  	%rs425, %rs375, %rs392;
	xor.b16  	%rs426, %rs370, %rs391;
	xor.b16  	%rs427, %rs365, %rs390;
	xor.b16  	%rs428, %rs376, %rs389;
	xor.b16  	%rs429, %rs371, %rs388;
	xor.b16  	%rs430, %rs366, %rs387;
	xor.b16  	%rs431, %rs377, %rs386;
	xor.b16  	%rs432, %rs372, %rs384;
	xor.b16  	%rs433, %rs367, %rs382;
	xor.b16  	%rs434, %rs362, %rs380;
	cvta.to.global.u64 	%rd159, %rd163;
	mov.u32 	%r6, %ctaid.x;
	shl.b32 	%r7, %r6, 13;
	mov.u32 	%r8, %tid.x;
	shl.b32 	%r9, %r8, 4;
	add.s32 	%r10, %r7, %r9;
	cvt.u64.u32 	%rd160, %r10;
	add.s64 	%rd161, %rd159, %rd160;
	st.global.u8 	[%rd161], %rs434;
	st.global.u8 	[%rd161+1], %rs433;
	st.global.u8 	[%rd161+2], %rs432;
	st.global.u8 	[%rd161+3], %rs431;
	st.global.u8 	[%rd161+4], %rs430;
	st.global.u8 	[%rd161+5], %rs429;
	st.global.u8 	[%rd161+6], %rs428;
	st.global.u8 	[%rd161+7], %rs427;
	st.global.u8 	[%rd161+8], %rs426;
	st.global.u8 	[%rd161+9], %rs425;
	st.global.u8 	[%rd161+10], %rs424;
	st.global.u8 	[%rd161+11], %rs423;
	st.global.u8 	[%rd161+12], %rs422;
	st.global.u8 	[%rd161+13], %rs421;
	st.global.u8 	[%rd161+14], %rs420;
	st.global.u8 	[%rd161+15], %rs419;
	bar.sync 	0;
$L__BB0_6:
	ret;

}
	// .globl	_Z18aes256_decrypt_ecbPhmS_S_
.visible .entry _Z18aes256_decrypt_ecbPhmS_S_(
	.param .u64 .ptr .align 1 _Z18aes256_decrypt_ecbPhmS_S__param_0,
	.param .u64 _Z18aes256_decrypt_ecbPhmS_S__param_1,
	.param .u64 .ptr .align 1 _Z18aes256_decrypt_ecbPhmS_S__param_2,
	.param .u64 .ptr .align 1 _Z18aes256_decrypt_ecbPhmS_S__param_3
)
{
	.reg .pred 	%p<41>;
	.reg .b16 	%rs<603>;
	.reg .b32 	%r<11>;
	.reg .b64 	%rd<141>;

	ld.param.u64 	%rd5, [_Z18aes256_decrypt_ecbPhmS_S__param_1];
	ld.param.u64 	%rd3, [_Z18aes256_decrypt_ecbPhmS_S__param_2];
	mov.u32 	%r1, %ctaid.x;
	shl.b32 	%r2, %r1, 13;
	mov.u32 	%r3, %tid.x;
	shl.b32 	%r4, %r3, 4;
	add.s32 	%r5, %r2, %r4;
	cvt.u64.u32 	%rd1, %r5;
	setp.le.u64 	%p1, %rd5, %rd1;
	@%p1 bra 	$L__BB1_6;
	ld.param.u64 	%rd139, [_Z18aes256_decrypt_ecbPhmS_S__param_3];
	ld.param.u64 	%rd137, [_Z18aes256_decrypt_ecbPhmS_S__param_0];
	cvta.to.global.u64 	%rd6, %rd3;
	cvta.to.global.u64 	%rd7, %rd137;
	add.s64 	%rd8, %rd7, %rd1;
	ld.global.u8 	%rs200, [%rd8];
	ld.global.u8 	%rs201, [%rd8+1];
	ld.global.u8 	%rs202, [%rd8+2];
	ld.global.u8 	%rs203, [%rd8+3];
	ld.global.u8 	%rs204, [%rd8+4];
	ld.global.u8 	%rs205, [%rd8+5];
	ld.global.u8 	%rs206, [%rd8+6];
	ld.global.u8 	%rs207, [%rd8+7];
	ld.global.u8 	%rs208, [%rd8+8];
	ld.global.u8 	%rs209, [%rd8+9];
	ld.global.u8 	%rs210, [%rd8+10];
	ld.global.u8 	%rs211, [%rd8+11];
	ld.global.u8 	%rs212, [%rd8+12];
	ld.global.u8 	%rs213, [%rd8+13];
	ld.global.u8 	%rs214, [%rd8+14];
	ld.global.u8 	%rs215, [%rd8+15];
	ld.global.u8 	%rs569, [%rd6+15];
	cvta.to.global.u64 	%rd9, %rd139;
	st.global.u8 	[%rd9+15], %rs569;
	xor.b16  	%rs216, %rs215, %rs569;
	ld.global.u8 	%rs578, [%rd6+31];
	st.global.u8 	[%rd9+31], %rs578;
	ld.global.u8 	%rs568, [%rd6+14];
	st.global.u8 	[%rd9+14], %rs568;
	xor.b16  	%rs217, %rs214, %rs568;
	ld.global.u8 	%rs580, [%rd6+30];
	st.global.u8 	[%rd9+30], %rs580;
	ld.global.u8 	%rs567, [%rd6+13];
	st.global.u8 	[%rd9+13], %rs567;
	xor.b16  	%rs218, %rs213, %rs567;
	ld.global.u8 	%rs582, [%rd6+29];
	st.global.u8 	[%rd9+29], %rs582;
	ld.global.u8 	%rs566, [%rd6+12];
	st.global.u8 	[%rd9+12], %rs566;
	xor.b16  	%rs219, %rs212, %rs566;
	ld.global.u8 	%rs584, [%rd6+28];
	st.global.u8 	[%rd9+28], %rs584;
	ld.global.u8 	%rs565, [%rd6+11];
	st.global.u8 	[%rd9+11], %rs565;
	xor.b16  	%rs220, %rs211, %rs565;
	ld.global.u8 	%rs579, [%rd6+27];
	st.global.u8 	[%rd9+27], %rs579;
	ld.global.u8 	%rs564, [%rd6+10];
	st.global.u8 	[%rd9+10], %rs564;
	xor.b16  	%rs221, %rs210, %rs564;
	ld.global.u8 	%rs581, [%rd6+26];
	st.global.u8 	[%rd9+26], %rs581;
	ld.global.u8 	%rs563, [%rd6+9];
	st.global.u8 	[%rd9+9], %rs563;
	xor.b16  	%rs222, %rs209, %rs563;
	ld.global.u8 	%rs583, [%rd6+25];
	st.global.u8 	[%rd9+25], %rs583;
	ld.global.u8 	%rs562, [%rd6+8];
	st.global.u8 	[%rd9+8], %rs562;
	xor.b16  	%rs223, %rs208, %rs562;
	ld.global.u8 	%rs585, [%rd6+24];
	st.global.u8 	[%rd9+24], %rs585;
	ld.global.u8 	%rs561, [%rd6+7];
	st.global.u8 	[%rd9+7], %rs561;
	xor.b16  	%rs224, %rs207, %rs561;
	ld.global.u8 	%rs574, [%rd6+23];
	st.global.u8 	[%rd9+23], %rs574;
	ld.global.u8 	%rs560, [%rd6+6];
	st.global.u8 	[%rd9+6], %rs560;
	xor.b16  	%rs225, %rs206, %rs560;
	ld.global.u8 	%rs575, [%rd6+22];
	st.global.u8 	[%rd9+22], %rs575;
	ld.global.u8 	%rs559, [%rd6+5];
	st.global.u8 	[%rd9+5], %rs559;
	xor.b16  	%rs226, %rs205, %rs559;
	ld.global.u8 	%rs576, [%rd6+21];
	st.global.u8 	[%rd9+21], %rs576;
	ld.global.u8 	%rs558, [%rd6+4];
	st.global.u8 	[%rd9+4], %rs558;
	xor.b16  	%rs227, %rs204, %rs558;
	ld.global.u8 	%rs577, [%rd6+20];
	st.global.u8 	[%rd9+20], %rs577;
	ld.global.u8 	%rs557, [%rd6+3];
	st.global.u8 	[%rd9+3], %rs557;
	xor.b16  	%rs228, %rs203, %rs557;
	ld.global.u8 	%rs570, [%rd6+19];
	st.global.u8 	[%rd9+19], %rs570;
	ld.global.u8 	%rs556, [%rd6+2];
	st.global.u8 	[%rd9+2], %rs556;
	xor.b16  	%rs229, %rs202, %rs556;
	ld.global.u8 	%rs571, [%rd6+18];
	st.global.u8 	[%rd9+18], %rs571;
	ld.global.u8 	%rs555, [%rd6+1];
	st.global.u8 	[%rd9+1], %rs555;
	xor.b16  	%rs230, %rs201, %rs555;
	ld.global.u8 	%rs572, [%rd6+17];
	st.global.u8 	[%rd9+17], %rs572;
	ld.global.u8 	%rs554, [%rd6];
	st.global.u8 	[%rd9], %rs554;
	xor.b16  	%rs231, %rs200, %rs554;
	ld.global.u8 	%rs573, [%rd6+16];
	st.global.u8 	[%rd9+16], %rs573;
	cvt.u64.u16 	%rd10, %rs231;
	and.b64  	%rd11, %rd10, 255;
	mov.u64 	%rd12, sboxinv;
	add.s64 	%rd13, %rd12, %rd11;
	ld.const.u8 	%rs551, [%rd13];
	cvt.u64.u16 	%rd14, %rs218;
	and.b64  	%rd15, %rd14, 255;
	add.s64 	%rd16, %rd12, %rd15;
	ld.const.u8 	%rs550, [%rd16];
	cvt.u64.u16 	%rd17, %rs221;
	and.b64  	%rd18, %rd17, 255;
	add.s64 	%rd19, %rd12, %rd18;
	ld.const.u8 	%rs549, [%rd19];
	cvt.u64.u16 	%rd20, %rs224;
	and.b64  	%rd21, %rd20, 255;
	add.s64 	%rd22, %rd12, %rd21;
	ld.const.u8 	%rs548, [%rd22];
	cvt.u64.u16 	%rd23, %rs227;
	and.b64  	%rd24, %rd23, 255;
	add.s64 	%rd25, %rd12, %rd24;
	ld.const.u8 	%rs547, [%rd25];
	cvt.u64.u16 	%rd26, %rs230;
	and.b64  	%rd27, %rd26, 255;
	add.s64 	%rd28, %rd12, %rd27;
	ld.const.u8 	%rs546, [%rd28];
	cvt.u64.u16 	%rd29, %rs217;
	and.b64  	%rd30, %rd29, 255;
	add.s64 	%rd31, %rd12, %rd30;
	ld.const.u8 	%rs545, [%rd31];
	cvt.u64.u16 	%rd32, %rs220;
	and.b64  	%rd33, %rd32, 255;
	add.s64 	%rd34, %rd12, %rd33;
	ld.const.u8 	%rs544, [%rd34];
	cvt.u64.u16 	%rd35, %rs223;
	and.b64  	%rd36, %rd35, 255;
	add.s64 	%rd37, %rd12, %rd36;
	ld.const.u8 	%rs543, [%rd37];
	cvt.u64.u16 	%rd38, %rs226;
	and.b64  	%rd39, %rd38, 255;
	add.s64 	%rd40, %rd12, %rd39;
	ld.const.u8 	%rs542, [%rd40];
	cvt.u64.u16 	%rd41, %rs229;
	and.b64  	%rd42, %rd41, 255;
	add.s64 	%rd43, %rd12, %rd42;
	ld.const.u8 	%rs541, [%rd43];
	cvt.u64.u16 	%rd44, %rs216;
	and.b64  	%rd45, %rd44, 255;
	add.s64 	%rd46, %rd12, %rd45;
	ld.const.u8 	%rs540, [%rd46];
	cvt.u64.u16 	%rd47, %rs219;
	and.b64  	%rd48, %rd47, 255;
	add.s64 	%rd49, %rd12, %rd48;
	ld.const.u8 	%rs539, [%rd49];
	cvt.u64.u16 	%rd50, %rs222;
	and.b64  	%rd51, %rd50, 255;
	add.s64 	%rd52, %rd12, %rd51;
	ld.const.u8 	%rs538, [%rd52];
	cvt.u64.u16 	%rd53, %rs225;
	and.b64  	%rd54, %rd53, 255;
	add.s64 	%rd55, %rd12, %rd54;
	ld.const.u8 	%rs537, [%rd55];
	cvt.u64.u16 	%rd56, %rs228;
	and.b64  	%rd57, %rd56, 255;
	add.s64 	%rd58, %rd12, %rd57;
	ld.const.u8 	%rs536, [%rd58];
	mov.b16 	%rs602, 128;
	mov.b16 	%rs552, 13;
	mov.u64 	%rd62, sbox;
$L__BB1_2:
	and.b16  	%rs232, %rs552, 1;
	setp.eq.b16 	%p2, %rs232, 1;
	not.pred 	%p3, %p2;
	mov.u16 	%rs586, %rs569;
	mov.u16 	%rs587, %rs568;
	mov.u16 	%rs588, %rs567;
	mov.u16 	%rs589, %rs566;
	mov.u16 	%rs590, %rs565;
	mov.u16 	%rs591, %rs564;
	mov.u16 	%rs592, %rs563;
	mov.u16 	%rs593, %rs562;
	mov.u16 	%rs594, %rs561;
	mov.u16 	%rs595, %rs560;
	mov.u16 	%rs596, %rs559;
	mov.u16 	%rs597, %rs558;
	mov.u16 	%rs598, %rs557;
	mov.u16 	%rs599, %rs556;
	mov.u16 	%rs600, %rs555;
	mov.u16 	%rs601, %rs554;
	@%p3 bra 	$L__BB1_4;
	ld.param.u64 	%rd140, [_Z18aes256_decrypt_ecbPhmS_S__param_3];
	xor.b16  	%rs584, %rs584, %rs585;
	cvta.to.global.u64 	%rd59, %rd140;
	st.global.u8 	[%rd59+28], %rs584;
	xor.b16  	%rs582, %rs582, %rs583;
	st.global.u8 	[%rd59+29], %rs582;
	xor.b16  	%rs580, %rs580, %rs581;
	st.global.u8 	[%rd59+30], %rs580;
	xor.b16  	%rs578, %rs578, %rs579;
	st.global.u8 	[%rd59+31], %rs578;
	xor.b16  	%rs585, %rs585, %rs577;
	st.global.u8 	[%rd59+24], %rs585;
	xor.b16  	%rs583, %rs583, %rs576;
	st.global.u8 	[%rd59+25], %rs583;
	xor.b16  	%rs581, %rs581, %rs575;
	st.global.u8 	[%rd59+26], %rs581;
	xor.b16  	%rs579, %rs579, %rs574;
	st.global.u8 	[%rd59+27], %rs579;
	xor.b16  	%rs577, %rs577, %rs573;
	st.global.u8 	[%rd59+20], %rs577;
	xor.b16  	%rs576, %rs576, %rs572;
	st.global.u8 	[%rd59+21], %rs576;
	xor.b16  	%rs575, %rs575, %rs571;
	st.global.u8 	[%rd59+22], %rs575;
	xor.b16  	%rs574, %rs574, %rs570;
	st.global.u8 	[%rd59+23], %rs574;
	cvt.u64.u16 	%rd60, %rs566;
	and.b64  	%rd61, %rd60, 255;
	add.s64 	%rd63, %rd62, %rd61;
	ld.const.u8 	%rs233, [%rd63];
	xor.b16  	%rs573, %rs573, %rs233;
	st.global.u8 	[%rd59+16], %rs573;
	cvt.u64.u16 	%rd64, %rs567;
	and.b64  	%rd65, %rd64, 255;
	add.s64 	%rd66, %rd62, %rd65;
	ld.const.u8 	%rs234, [%rd66];
	xor.b16  	%rs572, %rs572, %rs234;
	st.global.u8 	[%rd59+17], %rs572;
	cvt.u64.u16 	%rd67, %rs568;
	and.b64  	%rd68, %rd67, 255;
	add.s64 	%rd69, %rd62, %rd68;
	ld.const.u8 	%rs235, [%rd69];
	xor.b16  	%rs571, %rs571, %rs235;
	st.global.u8 	[%rd59+18], %rs571;
	cvt.u64.u16 	%rd70, %rs569;
	and.b64  	%rd71, %rd70, 255;
	add.s64 	%rd72, %rd62, %rd71;
	ld.const.u8 	%rs236, [%rd72];
	xor.b16  	%rs570, %rs570, %rs236;
	st.global.u8 	[%rd59+19], %rs570;
	xor.b16  	%rs566, %rs566, %rs562;
	st.global.u8 	[%rd59+12], %rs566;
	xor.b16  	%rs567, %rs567, %rs563;
	st.global.u8 	[%rd59+13], %rs567;
	xor.b16  	%rs568, %rs568, %rs564;
	st.global.u8 	[%rd59+14], %rs568;
	xor.b16  	%rs569, %rs569, %rs565;
	st.global.u8 	[%rd59+15], %rs569;
	xor.b16  	%rs562, %rs562, %rs558;
	st.global.u8 	[%rd59+8], %rs562;
	xor.b16  	%rs563, %rs563, %rs559;
	st.global.u8 	[%rd59+9], %rs563;
	xor.b16  	%rs564, %rs564, %rs560;
	st.global.u8 	[%rd59+10], %rs564;
	xor.b16  	%rs565, %rs565, %rs561;
	st.global.u8 	[%rd59+11], %rs565;
	xor.b16  	%rs558, %rs558, %rs554;
	st.global.u8 	[%rd59+4], %rs558;
	xor.b16  	%rs559, %rs559, %rs555;
	st.global.u8 	[%rd59+5], %rs559;
	xor.b16  	%rs560, %rs560, %rs556;
	st.global.u8 	[%rd59+6], %rs560;
	xor.b16  	%rs561, %rs561, %rs557;
	st.global.u8 	[%rd59+7], %rs561;
	and.b16  	%rs237, %rs602, 254;
	shr.u16 	%rs238, %rs237, 1;
	and.b16  	%rs239, %rs602, 1;
	neg.s16 	%rs240, %rs239;
	and.b16  	%rs241, %rs240, -115;
	xor.b16  	%rs602, %rs241, %rs238;
	cvt.u64.u16 	%rd73, %rs582;
	and.b64  	%rd74, %rd73, 255;
	add.s64 	%rd75, %rd62, %rd74;
	ld.const.u8 	%rs242, [%rd75];
	xor.b16  	%rs243, %rs242, %rs554;
	xor.b16  	%rs554, %rs243, %rs602;
	st.global.u8 	[%rd59], %rs554;
	cvt.u64.u16 	%rd76, %rs580;
	and.b64  	%rd77, %rd76, 255;
	add.s64 	%rd78, %rd62, %rd77;
	ld.const.u8 	%rs244, [%rd78];
	xor.b16  	%rs555, %rs555, %rs244;
	st.global.u8 	[%rd59+1], %rs555;
	cvt.u64.u16 	%rd79, %rs578;
	and.b64  	%rd80, %rd79, 255;
	add.s64 	%rd81, %rd62, %rd80;
	ld.const.u8 	%rs245, [%rd81];
	xor.b16  	%rs556, %rs556, %rs245;
	st.global.u8 	[%rd59+2], %rs556;
	cvt.u64.u16 	%rd82, %rs584;
	and.b64  	%rd83, %rd82, 255;
	add.s64 	%rd84, %rd62, %rd83;
	ld.const.u8 	%rs246, [%rd84];
	xor.b16  	%rs557, %rs557, %rs246;
	st.global.u8 	[%rd59+3], %rs557;
	mov.u16 	%rs586, %rs578;
	mov.u16 	%rs587, %rs580;
	mov.u16 	%rs588, %rs582;
	mov.u16 	%rs589, %rs584;
	mov.u16 	%rs590, %rs579;
	mov.u16 	%rs591, %rs581;
	mov.u16 	%rs592, %rs583;
	mov.u16 	%rs593, %rs585;
	mov.u16 	%rs594, %rs574;
	mov.u16 	%rs595, %rs575;
	mov.u16 	%rs596, %rs576;
	mov.u16 	%rs597, %rs577;
	mov.u16 	%rs598, %rs570;
	mov.u16 	%rs599, %rs571;
	mov.u16 	%rs600, %rs572;
	mov.u16 	%rs601, %rs573;
$L__BB1_4:
	xor.b16  	%rs247, %rs551, %rs601;
	xor.b16  	%rs248, %rs550, %rs600;
	xor.b16  	%rs249, %rs549, %rs599;
	xor.b16  	%rs250, %rs548, %rs598;
	xor.b16  	%rs251, %rs547, %rs597;
	xor.b16  	%rs252, %rs546, %rs596;
	xor.b16  	%rs253, %rs545, %rs595;
	xor.b16  	%rs254, %rs544, %rs594;
	xor.b16  	%rs255, %rs543, %rs593;
	xor.b16  	%rs256, %rs542, %rs592;
	xor.b16  	%rs257, %rs541, %rs591;
	xor.b16  	%rs258, %rs540, %rs590;
	xor.b16  	%rs259, %rs539, %rs589;
	xor.b16  	%rs260, %rs538, %rs588;
	xor.b16  	%rs261, %rs537, %rs587;
	xor.b16  	%rs262, %rs536, %rs586;
	xor.b16  	%rs263, %rs248, %rs247;
	cvt.s16.s8 	%rs264, %rs263;
	xor.b16  	%rs265, %rs263, %rs249;
	xor.b16  	%rs266, %rs265, %rs250;
	cvt.s16.s8 	%rs267, %rs266;
	shl.b16 	%rs268, %rs266, 1;
	xor.b16  	%rs269, %rs268, 27;
	setp.lt.s16 	%p4, %rs267, 0;
	selp.b16 	%rs270, %rs269, %rs268, %p4;
	xor.b16  	%rs271, %rs249, %rs247;
	xor.b16  	%rs272, %rs271, %rs270;
	cvt.s16.s8 	%rs273, %rs272;
	shl.b16 	%rs274, %rs272, 1;
	xor.b16  	%rs275, %rs274, 27;
	setp.lt.s16 	%p5, %rs273, 0;
	selp.b16 	%rs276, %rs275, %rs274, %p5;
	cvt.s16.s8 	%rs277, %rs276;
	shl.b16 	%rs278, %rs276, 1;
	xor.b16  	%rs279, %rs278, 27;
	setp.lt.s16 	%p6, %rs277, 0;
	selp.b16 	%rs280, %rs279, %rs278, %p6;
	xor.b16  	%rs281, %rs280, %rs266;
	xor.b16  	%rs282, %rs250, %rs248;
	xor.b16  	%rs283, %rs282, %rs270;
	cvt.s16.s8 	%rs284, %rs283;
	shl.b16 	%rs285, %rs283, 1;
	xor.b16  	%rs286, %rs285, 27;
	setp.lt.s16 	%p7, %rs284, 0;
	selp.b16 	%rs287, %rs286, %rs285, %p7;
	cvt.s16.s8 	%rs288, %rs287;
	shl.b16 	%rs289, %rs287, 1;
	xor.b16  	%rs290, %rs289, 27;
	setp.lt.s16 	%p8, %rs288, 0;
	selp.b16 	%rs291, %rs290, %rs289, %p8;
	xor.b16  	%rs292, %rs291, %rs266;
	shl.b16 	%rs293, %rs263, 1;
	xor.b16  	%rs294, %rs293, 27;
	setp.lt.s16 	%p9, %rs264, 0;
	selp.b16 	%rs295, %rs294, %rs293, %p9;
	xor.b16  	%rs296, %rs295, %rs247;
	xor.b16  	%rs297, %rs296, %rs281;
	xor.b16  	%rs298, %rs249, %rs248;
	cvt.s16.s8 	%rs299, %rs298;
	shl.b16 	%rs300, %rs298, 1;
	xor.b16  	%rs301, %rs300, 27;
	setp.lt.s16 	%p10, %rs299, 0;
	selp.b16 	%rs302, %rs301, %rs300, %p10;
	xor.b16  	%rs303, %rs302, %rs248;
	xor.b16  	%rs304, %rs303, %rs292;
	xor.b16  	%rs305, %rs250, %rs249;
	cvt.s16.s8 	%rs306, %rs305;
	shl.b16 	%rs307, %rs305, 1;
	xor.b16  	%rs308, %rs307, 27;
	setp.lt.s16 	%p11, %rs306, 0;
	selp.b16 	%rs309, %rs308, %rs307, %p11;
	xor.b16  	%rs310, %rs249, %rs309;
	xor.b16  	%rs311, %rs310, %rs281;
	xor.b16  	%rs312, %rs250, %rs247;
	cvt.s16.s8 	%rs313, %rs312;
	shl.b16 	%rs314, %rs312, 1;
	xor.b16  	%rs315, %rs314, 27;
	setp.lt.s16 	%p12, %rs313, 0;
	selp.b16 	%rs316, %rs315, %rs314, %p12;
	xor.b16  	%rs317, %rs250, %rs316;
	xor.b16  	%rs318, %rs317, %rs292;
	xor.b16  	%rs319, %rs252, %rs251;
	cvt.s16.s8 	%rs320, %rs319;
	xor.b16  	%rs321, %rs319, %rs253;
	xor.b16  	%rs322, %rs321, %rs254;
	cvt.s16.s8 	%rs323, %rs322;
	shl.b16 	%rs324, %rs322, 1;
	xor.b16  	%rs325, %rs324, 27;
	setp.lt.s16 	%p13, %rs323, 0;
	selp.b16 	%rs326, %rs325, %rs324, %p13;
	xor.b16  	%rs327, %rs253, %rs251;
	xor.b16  	%rs328, %rs327, %rs326;
	cvt.s16.s8 	%rs329, %rs328;
	shl.b16 	%rs330, %rs328, 1;
	xor.b16  	%rs331, %rs330, 27;
	setp.lt.s16 	%p14, %rs329, 0;
	selp.b16 	%rs332, %rs331, %rs330, %p14;
	cvt.s16.s8 	%rs333, %rs332;
	shl.b16 	%rs334, %rs332, 1;
	xor.b16  	%rs335, %rs334, 27;
	setp.lt.s16 	%p15, %rs333, 0;
	selp.b16 	%rs336, %rs335, %rs334, %p15;
	xor.b16  	%rs337, %rs336, %rs322;
	xor.b16  	%rs338, %rs254, %rs252;
	xor.b16  	%rs339, %rs338, %rs326;
	cvt.s16.s8 	%rs340, %rs339;
	shl.b16 	%rs341, %rs339, 1;
	xor.b16  	%rs342, %rs341, 27;
	setp.lt.s16 	%p16, %rs340, 0;
	selp.b16 	%rs343, %rs342, %rs341, %p16;
	cvt.s16.s8 	%rs344, %rs343;
	shl.b16 	%rs345, %rs343, 1;
	xor.b16  	%rs346, %rs345, 27;
	setp.lt.s16 	%p17, %rs344, 0;
	selp.b16 	%rs347, %rs346, %rs345, %p17;
	xor.b16  	%rs348, %rs347, %rs322;
	shl.b16 	%rs349, %rs319, 1;
	xor.b16  	%rs350, %rs349, 27;
	setp.lt.s16 	%p18, %rs320, 0;
	selp.b16 	%rs351, %rs350, %rs349, %p18;
	xor.b16  	%rs352, %rs351, %rs251;
	xor.b16  	%rs353, %rs352, %rs337;
	xor.b16  	%rs354, %rs253, %rs252;
	cvt.s16.s8 	%rs355, %rs354;
	shl.b16 	%rs356, %rs354, 1;
	xor.b16  	%rs357, %rs356, 27;
	setp.lt.s16 	%p19, %rs355, 0;
	selp.b16 	%rs358, %rs357, %rs356, %p19;
	xor.b16  	%rs359, %rs358, %rs252;
	xor.b16  	%rs360, %rs359, %rs348;
	xor.b16  	%rs361, %rs254, %rs253;
	cvt.s16.s8 	%rs362, %rs361;
	shl.b16 	%rs363, %rs361, 1;
	xor.b16  	%rs364, %rs363, 27;
	setp.lt.s16 	%p20, %rs362, 0;
	selp.b16 	%rs365, %rs364, %rs363, %p20;
	xor.b16  	%rs366, %rs253, %rs365;
	xor.b16  	%rs367, %rs366, %rs337;
	xor.b16  	%rs368, %rs254, %rs251;
	cvt.s16.s8 	%rs369, %rs368;
	shl.b16 	%rs370, %rs368, 1;
	xor.b16  	%rs371, %rs370, 27;
	setp.lt.s16 	%p21, %rs369, 0;
	selp.b16 	%rs372, %rs371, %rs370, %p21;
	xor.b16  	%rs373, %rs254, %rs372;
	xor.b16  	%rs374, %rs373, %rs348;
	xor.b16  	%rs375, %rs256, %rs255;
	cvt.s16.s8 	%rs376, %rs375;
	xor.b16  	%rs377, %rs375, %rs257;
	xor.b16  	%rs378, %rs377, %rs258;
	cvt.s16.s8 	%rs379, %rs378;
	shl.b16 	%rs380, %rs378, 1;
	xor.b16  	%rs381, %rs380, 27;
	setp.lt.s16 	%p22, %rs379, 0;
	selp.b16 	%rs382, %rs381, %rs380, %p22;
	xor.b16  	%rs383, %rs257, %rs255;
	xor.b16  	%rs384, %rs383, %rs382;
	cvt.s16.s8 	%rs385, %rs384;
	shl.b16 	%rs386, %rs384, 1;
	xor.b16  	%rs387, %rs386, 27;
	setp.lt.s16 	%p23, %rs385, 0;
	selp.b16 	%rs388, %rs387, %rs386, %p23;
	cvt.s16.s8 	%rs389, %rs388;
	shl.b16 	%rs390, %rs388, 1;
	xor.b16  	%rs391, %rs390, 27;
	setp.lt.s16 	%p24, %rs389, 0;
	selp.b16 	%rs392, %rs391, %rs390, %p24;
	xor.b16  	%rs393, %rs392, %rs378;
	xor.b16  	%rs394, %rs258, %rs256;
	xor.b16  	%rs395, %rs394, %rs382;
	cvt.s16.s8 	%rs396, %rs395;
	shl.b16 	%rs397, %rs395, 1;
	xor.b16  	%rs398, %rs397, 27;
	setp.lt.s16 	%p25, %rs396, 0;
	selp.b16 	%rs399, %rs398, %rs397, %p25;
	cvt.s16.s8 	%rs400, %rs399;
	shl.b16 	%rs401, %rs399, 1;
	xor.b16  	%rs402, %rs401, 27;
	setp.lt.s16 	%p26, %rs400, 0;
	selp.b16 	%rs403, %rs402, %rs401, %p26;
	xor.b16  	%rs404, %rs403, %rs378;
	shl.b16 	%rs405, %rs375, 1;
	xor.b16  	%rs406, %rs405, 27;
	setp.lt.s16 	%p27, %rs376, 0;
	selp.b16 	%rs407, %rs406, %rs405, %p27;
	xor.b16  	%rs408, %rs407, %rs255;
	xor.b16  	%rs409, %rs408, %rs393;
	xor.b16  	%rs410, %rs257, %rs256;
	cvt.s16.s8 	%rs411, %rs410;
	shl.b16 	%rs412, %rs410, 1;
	xor.b16  	%rs413, %rs412, 27;
	setp.lt.s16 	%p28, %rs411, 0;
	selp.b16 	%rs414, %rs413, %rs412, %p28;
	xor.b16  	%rs415, %rs414, %rs256;
	xor.b16  	%rs416, %rs415, %rs404;
	xor.b16  	%rs417, %rs258, %rs257;
	cvt.s16.s8 	%rs418, %rs417;
	shl.b16 	%rs419, %rs417, 1;
	xor.b16  	%rs420, %rs419, 27;
	setp.lt.s16 	%p29, %rs418, 0;
	selp.b16 	%rs421, %rs420, %rs419, %p29;
	xor.b16  	%rs422, %rs257, %rs421;
	xor.b16  	%rs423, %rs422, %rs393;
	xor.b16  	%rs424, %rs258, %rs255;
	cvt.s16.s8 	%rs425, %rs424;
	shl.b16 	%rs426, %rs424, 1;
	xor.b16  	%rs427, %rs426, 27;
	setp.lt.s16 	%p30, %rs425, 0;
	selp.b16 	%rs428, %rs427, %rs426, %p30;
	xor.b16  	%rs429, %rs258, %rs428;
	xor.b16  	%rs430, %rs429, %rs404;
	xor.b16  	%rs431, %rs260, %rs259;
	cvt.s16.s8 	%rs432, %rs431;
	xor.b16  	%rs433, %rs431, %rs261;
	xor.b16  	%rs434, %rs433, %rs262;
	cvt.s16.s8 	%rs435, %rs434;
	shl.b16 	%rs436, %rs434, 1;
	xor.b16  	%rs437, %rs436, 27;
	setp.lt.s16 	%p31, %rs435, 0;
	selp.b16 	%rs438, %rs437, %rs436, %p31;
	xor.b16  	%rs439, %rs261, %rs259;
	xor.b16  	%rs440, %rs439, %rs438;
	cvt.s16.s8 	%rs441, %rs440;
	shl.b16 	%rs442, %rs440, 1;
	xor.b16  	%rs443, %rs442, 27;
	setp.lt.s16 	%p32, %rs441, 0;
	selp.b16 	%rs444, %rs443, %rs442, %p32;
	cvt.s16.s8 	%rs445, %rs444;
	shl.b16 	%rs446, %rs444, 1;
	xor.b16  	%rs447, %rs446, 27;
	setp.lt.s16 	%p33, %rs445, 0;
	selp.b16 	%rs448, %rs447, %rs446, %p33;
	xor.b16  	%rs449, %rs448, %rs434;
	xor.b16  	%rs450, %rs262, %rs260;
	xor.b16  	%rs451, %rs450, %rs438;
	cvt.s16.s8 	%rs452, %rs451;
	shl.b16 	%rs453, %rs451, 1;
	xor.b16  	%rs454, %rs453, 27;
	setp.lt.s16 	%p34, %rs452, 0;
	selp.b16 	%rs455, %rs454, %rs453, %p34;
	cvt.s16.s8 	%rs456, %rs455;
	shl.b16 	%rs457, %rs455, 1;
	xor.b16  	%rs458, %rs457, 27;
	setp.lt.s16 	%p35, %rs456, 0;
	selp.b16 	%rs459, %rs458, %rs457, %p35;
	xor.b16  	%rs460, %rs459, %rs434;
	shl.b16 	%rs461, %rs431, 1;
	xor.b16  	%rs462, %rs461, 27;
	setp.lt.s16 	%p36, %rs432, 0;
	selp.b16 	%rs463, %rs462, %rs461, %p36;
	xor.b16  	%rs464, %rs463, %rs259;
	xor.b16  	%rs465, %rs464, %rs449;
	xor.b16  	%rs466, %rs261, %rs260;
	cvt.s16.s8 	%rs467, %rs466;
	shl.b16 	%rs468, %rs466, 1;
	xor.b16  	%rs469, %rs468, 27;
	setp.lt.s16 	%p37, %rs467, 0;
	selp.b16 	%rs470, %rs469, %rs468, %p37;
	xor.b16  	%rs471, %rs470, %rs260;
	xor.b16  	%rs472, %rs471, %rs460;
	xor.b16  	%rs473, %rs262, %rs261;
	cvt.s16.s8 	%rs474, %rs473;
	shl.b16 	%rs475, %rs473, 1;
	xor.b16  	%rs476, %rs475, 27;
	setp.lt.s16 	%p38, %rs474, 0;
	selp.b16 	%rs477, %rs476, %rs475, %p38;
	xor.b16  	%rs478, %rs261, %rs477;
	xor.b16  	%rs479, %rs478, %rs449;
	xor.b16  	%rs480, %rs262, %rs259;
	cvt.s16.s8 	%rs481, %rs480;
	shl.b16 	%rs482, %rs480, 1;
	xor.b16  	%rs483, %rs482, 27;
	setp.lt.s16 	%p39, %rs481, 0;
	selp.b16 	%rs484, %rs483, %rs482, %p39;
	xor.b16  	%rs485, %rs262, %rs484;
	xor.b16  	%rs486, %rs485, %rs460;
	cvt.u64.u16 	%rd85, %rs297;
	and.b64  	%rd86, %rd85, 255;
	add.s64 	%rd88, %rd12, %rd86;
	ld.const.u8 	%rs551, [%rd88];
	cvt.u64.u16 	%rd89, %rs472;
	and.b64  	%rd90, %rd89, 255;
	add.s64 	%rd91, %rd12, %rd90;
	ld.const.u8 	%rs550, [%rd91];
	cvt.u64.u16 	%rd92, %rs423;
	and.b64  	%rd93, %rd92, 255;
	add.s64 	%rd94, %rd12, %rd93;
	ld.const.u8 	%rs549, [%rd94];
	cvt.u64.u16 	%rd95, %rs374;
	and.b64  	%rd96, %rd95, 255;
	add.s64 	%rd97, %rd12, %rd96;
	ld.const.u8 	%rs548, [%rd97];
	cvt.u64.u16 	%rd98, %rs353;
	and.b64  	%rd99, %rd98, 255;
	add.s64 	%rd100, %rd12, %rd99;
	ld.const.u8 	%rs547, [%rd100];
	cvt.u64.u16 	%rd101, %rs304;
	and.b64  	%rd102, %rd101, 255;
	add.s64 	%rd103, %rd12, %rd102;
	ld.const.u8 	%rs546, [%rd103];
	cvt.u64.u16 	%rd104, %rs479;
	and.b64  	%rd105, %rd104, 255;
	add.s64 	%rd106, %rd12, %rd105;
	ld.const.u8 	%rs545, [%rd106];
	cvt.u64.u16 	%rd107, %rs430;
	and.b64  	%rd108, %rd107, 255;
	add.s64 	%rd109, %rd12, %rd108;
	ld.const.u8 	%rs544, [%rd109];
	cvt.u64.u16 	%rd110, %rs409;
	and.b64  	%rd111, %rd110, 255;
	add.s64 	%rd112, %rd12, %rd111;
	ld.const.u8 	%rs543, [%rd112];
	cvt.u64.u16 	%rd113, %rs360;
	and.b64  	%rd114, %rd113, 255;
	add.s64 	%rd115, %rd12, %rd114;
	ld.const.u8 	%rs542, [%rd115];
	cvt.u64.u16 	%rd116, %rs311;
	and.b64  	%rd117, %rd116, 255;
	add.s64 	%rd118, %rd12, %rd117;
	ld.const.u8 	%rs541, [%rd118];
	cvt.u64.u16 	%rd119, %rs486;
	and.b64  	%rd120, %rd119, 255;
	add.s64 	%rd121, %rd12, %rd120;
	ld.const.u8 	%rs540, [%rd121];
	cvt.u64.u16 	%rd122, %rs465;
	and.b64  	%rd123, %rd122, 255;
	add.s64 	%rd124, %rd12, %rd123;
	ld.const.u8 	%rs539, [%rd124];
	cvt.u64.u16 	%rd125, %rs416;
	and.b64  	%rd126, %rd125, 255;
	add.s64 	%rd127, %rd12, %rd126;
	ld.const.u8 	%rs538, [%rd127];
	cvt.u64.u16 	%rd128, %rs367;
	and.b64  	%rd129, %rd128, 255;
	add.s64 	%rd130, %rd12, %rd129;
	ld.const.u8 	%rs537, [%rd130];
	cvt.u64.u16 	%rd131, %rs318;
	and.b64  	%rd132, %rd131, 255;
	add.s64 	%rd133, %rd12, %rd132;
	ld.const.u8 	%rs536, [%rd133];
	add.s16 	%rs552, %rs552, -1;
	and.b16  	%rs487, %rs552, 255;
	setp.ne.s16 	%p40, %rs487, 0;
	@%p40 bra 	$L__BB1_2;
	ld.param.u64 	%rd138, [_Z18aes256_decrypt_ecbPhmS_S__param_0];
	xor.b16  	%rs488, %rs536, %rs569;
	xor.b16  	%rs489, %rs537, %rs568;
	xor.b16  	%rs490, %rs538, %rs567;
	xor.b16  	%rs491, %rs539, %rs566;
	xor.b16  	%rs492, %rs540, %rs565;
	xor.b16  	%rs493, %rs541, %rs564;
	xor.b16  	%rs494, %rs542, %rs563;
	xor.b16  	%rs495, %rs543, %rs562;
	xor.b16  	%rs496, %rs544, %rs561;
	xor.b16  	%rs497, %rs545, %rs560;
	xor.b16  	%rs498, %rs546, %rs559;
	xor.b16  	%rs499, %rs547, %rs558;
	xor.b16  	%rs500, %rs548, %rs557;
	xor.b16  	%rs501, %rs549, %rs556;
	xor.b16  	%rs502, %rs550, %rs555;
	xor.b16  	%rs503, %rs551, %rs554;
	cvta.to.global.u64 	%rd134, %rd138;
	mov.u32 	%r6, %ctaid.x;
	shl.b32 	%r7, %r6, 13;
	mov.u32 	%r8, %tid.x;
	shl.b32 	%r9, %r8, 4;
	add.s32 	%r10, %r7, %r9;
	cvt.u64.u32 	%rd135, %r10;
	add.s64 	%rd136, %rd134, %rd135;
	st.global.u8 	[%rd136], %rs503;
	st.global.u8 	[%rd136+1], %rs502;
	st.global.u8 	[%rd136+2], %rs501;
	st.global.u8 	[%rd136+3], %rs500;
	st.global.u8 	[%rd136+4], %rs499;
	st.global.u8 	[%rd136+5], %rs498;
	st.global.u8 	[%rd136+6], %rs497;
	st.global.u8 	[%rd136+7], %rs496;
	st.global.u8 	[%rd136+8], %rs495;
	st.global.u8 	[%rd136+9], %rs494;
	st.global.u8 	[%rd136+10], %rs493;
	st.global.u8 	[%rd136+11], %rs492;
	st.global.u8 	[%rd136+12], %rs491;
	st.global.u8 	[%rd136+13], %rs490;
	st.global.u8 	[%rd136+14], %rs489;
	st.global.u8 	[%rd136+15], %rs488;
	bar.sync 	0;
$L__BB1_6:
	ret;

}
	// .globl	_Z8GPU_initv
.visible .entry _Z8GPU_initv()
{


	ret;

}


// ===== COMPILED SASS (sm_100) =====

	.target	sm_100

	.elftype	@"ET_EXEC"


//--------------------- .note.nv.tkinfo           --------------------------
	.section	.note.nv.tkinfo,"",@"SHT_NOTE"
	.sectionflags	@"SHF_NOTE_NV_TKINFO"
	.tkinfo
        /*0018*/ 	.word	0x00000002
        /*0030*/ 	.string	""
        /*0030*/ 	.string	"ptxas"
        /*0030*/ 	.string	"Cuda compilation tools, release 13.0, V13.0.88"
        /*0030*/ 	.string	"Build cuda_13.0.r13.0/compiler.36424714_0"
        /*0030*/ 	.string	"-arch sm_100 -m 64 "



//--------------------- .note.nv.cuinfo           --------------------------
	.section	.note.nv.cuinfo,"",@"SHT_NOTE"
	.sectionflags	@"SHF_NOTE_NV_CUINFO"
        /*0018*/ 	.short	0x0002
        /*001a*/ 	.short	0x0064
        /*001c*/ 	.short	0x0082
	.zero		2


//--------------------- .nv.info                  --------------------------
	.section	.nv.info,"",@"SHT_CUDA_INFO"
	.align	4


	//----- nvinfo : EIATTR_REGCOUNT
	.align		4
        /*0000*/ 	.byte	0x04, 0x2f
        /*0002*/ 	.short	(.L_3 - .L_2)
	.align		4
.L_2:
        /*0004*/ 	.word	index@(_Z18aes256_encrypt_ecbPhmS_S_)
        /*0008*/ 	.word	0x00000048


	//----- nvinfo : EIATTR_FRAME_SIZE
	.align		4
.L_3:
        /*000c*/ 	.byte	0x04, 0x11
        /*000e*/ 	.short	(.L_5 - .L_4)
	.align		4
.L_4:
        /*0010*/ 	.word	index@(_Z18aes256_encrypt_ecbPhmS_S_)
        /*0014*/ 	.word	0x00000000


	//----- nvinfo : EIATTR_REGCOUNT
	.align		4
.L_5:
        /*0018*/ 	.byte	0x04, 0x2f
        /*001a*/ 	.short	(.L_7 - .L_6)
	.align		4
.L_6:
        /*001c*/ 	.word	index@(_Z18aes256_decrypt_ecbPhmS_S_)
        /*0020*/ 	.word	0x00000048


	//----- nvinfo : EIATTR_FRAME_SIZE
	.align		4
.L_7:
        /*0024*/ 	.byte	0x04, 0x11
        /*0026*/ 	.short	(.L_9 - .L_8)
	.align		4
.L_8:
        /*0028*/ 	.word	index@(_Z18aes256_decrypt_ecbPhmS_S_)
        /*002c*/ 	.word	0x00000000


	//----- nvinfo : EIATTR_REGCOUNT
	.align		4
.L_9:
        /*0030*/ 	.byte	0x04, 0x2f
        /*0032*/ 	.short	(.L_11 - .L_10)
	.align		4
.L_10:
        /*0034*/ 	.word	index@(_Z8GPU_initv)
        /*0038*/ 	.word	0x00000004


	//----- nvinfo : EIATTR_FRAME_SIZE
	.align		4
.L_11:
        /*003c*/ 	.byte	0x04, 0x11
        /*003e*/ 	.short	(.L_13 - .L_12)
	.align		4
.L_12:
        /*0040*/ 	.word	index@(_Z8GPU_initv)
        /*0044*/ 	.word	0x00000000


	//----- nvinfo : EIATTR_MIN_STACK_SIZE
	.align		4
.L_13:
        /*0048*/ 	.byte	0x04, 0x12
        /*004a*/ 	.short	(.L_15 - .L_14)
	.align		4
.L_14:
        /*004c*/ 	.word	index@(_Z8GPU_initv)
        /*0050*/ 	.word	0x00000000


	//----- nvinfo : EIATTR_MIN_STACK_SIZE
	.align		4
.L_15:
        /*0054*/ 	.byte	0x04, 0x12
        /*0056*/ 	.short	(.L_17 - .L_16)
	.align		4
.L_16:
        /*0058*/ 	.word	index@(_Z18aes256_decrypt_ecbPhmS_S_)
        /*005c*/ 	.word	0x00000000


	//----- nvinfo : EIATTR_MIN_STACK_SIZE
	.align		4
.L_17:
        /*0060*/ 	.byte	0x04, 0x12
        /*0062*/ 	.short	(.L_19 - .L_18)
	.align		4
.L_18:
        /*0064*/ 	.word	index@(_Z18aes256_encrypt_ecbPhmS_S_)
        /*0068*/ 	.word	0x00000000
.L_19:


//--------------------- .nv.compat                --------------------------
	.section	.nv.compat,"",@"SHT_CUDA_COMPAT_INFO"
	.align	4
        /*0000*/ 	.byte	0x02, 0x09, 0x00, 0x00, 0x02, 0x02, 0x01, 0x00, 0x02, 0x05, 0x05, 0x00, 0x03, 0x07, 0x01, 0x01
        /*0010*/ 	.byte	0x02, 0x03, 0x00, 0x00, 0x02, 0x06, 0x01, 0x00, 0x04, 0x0b, 0x08, 0x00, 0x09, 0x00, 0x00, 0x00
        /*0020*/ 	.byte	0x00, 0x00, 0x00, 0x00


//--------------------- .nv.info._Z8GPU_initv     --------------------------
	.section	.nv.info._Z8GPU_initv,"",@"SHT_CUDA_INFO"
	.sectionflags	@""
	.align	4


	//----- nvinfo : EIATTR_CUDA_API_VERSION
	.align		4
        /*0000*/ 	.byte	0x04, 0x37
        /*0002*/ 	.short	(.L_21 - .L_20)
.L_20:
        /*0004*/ 	.word	0x00000082


	//----- nvinfo : EIATTR_SPARSE_MMA_MASK
	.align		4
.L_21:
        /*0008*/ 	.byte	0x03, 0x50
        /*000a*/ 	.short	0x0000


	//----- nvinfo : EIATTR_MAXREG_COUNT
	.align		4
        /*000c*/ 	.byte	0x03, 0x1b
        /*000e*/ 	.short	0x00ff


	//----- nvinfo : EIATTR_MERCURY_ISA_VERSION
	.align		4
        /*0010*/ 	.byte	0x03, 0x5f
        /*0012*/ 	.short	0x0101


	//----- nvinfo : EIATTR_VRC_CTA_INIT_COUNT
	.align		4
        /*0014*/ 	.byte	0x02, 0x4a
	.zero		1
	.zero		1


	//----- nvinfo : EIATTR_EXIT_INSTR_OFFSETS
	.align		4
        /*0018*/ 	.byte	0x04, 0x1c
        /*001a*/ 	.short	(.L_23 - .L_22)


	//   ....[0]....
.L_22:
        /*001c*/ 	.word	0x00000010


	//----- nvinfo : EIATTR_SW_WAR
	.align		4
.L_23:
        /*0020*/ 	.byte	0x04, 0x36
        /*0022*/ 	.short	(.L_25 - .L_24)
.L_24:
        /*0024*/ 	.word	0x00000008
.L_25:


//--------------------- .nv.info._Z18aes256_decrypt_ecbPhmS_S_ --------------------------
	.section	.nv.info._Z18aes256_decrypt_ecbPhmS_S_,"",@"SHT_CUDA_INFO"
	.sectionflags	@""
	.align	4


	//----- nvinfo : EIATTR_CUDA_API_VERSION
	.align		4
        /*0000*/ 	.byte	0x04, 0x37
        /*0002*/ 	.short	(.L_27 - .L_26)
.L_26:
        /*0004*/ 	.word	0x00000082


	//----- nvinfo : EIATTR_KPARAM_INFO
	.align		4
.L_27:
        /*0008*/ 	.byte	0x04, 0x17
        /*000a*/ 	.short	(.L_29 - .L_28)
.L_28:
        /*000c*/ 	.word	0x00000000
        /*0010*/ 	.short	0x0003
        /*0012*/ 	.short	0x0018
        /*0014*/ 	.byte	0x00, 0xf5, 0x21, 0x00


	//----- nvinfo : EIATTR_KPARAM_INFO
	.align		4
.L_29:
        /*0018*/ 	.byte	0x04, 0x17
        /*001a*/ 	.short	(.L_31 - .L_30)
.L_30:
        /*001c*/ 	.word	0x00000000
        /*0020*/ 	.short	0x0002
        /*0022*/ 	.short	0x0010
        /*0024*/ 	.byte	0x00, 0xf5, 0x21, 0x00


	//----- nvinfo : EIATTR_KPARAM_INFO
	.align		4
.L_31:
        /*0028*/ 	.byte	0x04, 0x17
        /*002a*/ 	.short	(.L_33 - .L_32)
.L_32:
        /*002c*/ 	.word	0x00000000
        /*0030*/ 	.short	0x0001
        /*0032*/ 	.short	0x0008
        /*0034*/ 	.byte	0x00, 0xf0, 0x21, 0x00


	//----- nvinfo : EIATTR_KPARAM_INFO
	.align		4
.L_33:
        /*0038*/ 	.byte	0x04, 0x17
        /*003a*/ 	.short	(.L_35 - .L_34)
.L_34:
        /*003c*/ 	.word	0x00000000
        /*0040*/ 	.short	0x0000
        /*0042*/ 	.short	0x0000
        /*0044*/ 	.byte	0x00, 0xf5, 0x21, 0x00


	//----- nvinfo : EIATTR_SPARSE_MMA_MASK
	.align		4
.L_35:
        /*0048*/ 	.byte	0x03, 0x50
        /*004a*/ 	.short	0x0000


	//----- nvinfo : EIATTR_MAXREG_COUNT
	.align		4
        /*004c*/ 	.byte	0x03, 0x1b
        /*004e*/ 	.short	0x00ff


	//----- nvinfo : EIATTR_NUM_BARRIERS
	.align		4
        /*0050*/ 	.byte	0x02, 0x4c
        /*0052*/ 	.byte	0x01
	.zero		1


	//----- nvinfo : EIATTR_MERCURY_ISA_VERSION
	.align		4
        /*0054*/ 	.byte	0x03, 0x5f
        /*0056*/ 	.short	0x0101


	//----- nvinfo : EIATTR_VRC_CTA_INIT_COUNT
	.align		4
        /*0058*/ 	.byte	0x02, 0x4a
	.zero		1
	.zero		1


	//----- nvinfo : EIATTR_EXIT_INSTR_OFFSETS
	.align		4
        /*005c*/ 	.byte	0x04, 0x1c
        /*005e*/ 	.short	(.L_37 - .L_36)


	//   ....[0]....
.L_36:
        /*0060*/ 	.word	0x00000080


	//   ....[1]....
        /*0064*/ 	.word	0x000024e0


	//----- nvinfo : EIATTR_CBANK_PARAM_SIZE
	.align		4
.L_37:
        /*0068*/ 	.byte	0x03, 0x19
        /*006a*/ 	.short	0x0020


	//----- nvinfo : EIATTR_PARAM_CBANK
	.align		4
        /*006c*/ 	.byte	0x04, 0x0a
        /*006e*/ 	.short	(.L_39 - .L_38)
	.align		4
.L_38:
        /*0070*/ 	.word	index@(.nv.constant0._Z18aes256_decrypt_ecbPhmS_S_)
        /*0074*/ 	.short	0x0380
        /*0076*/ 	.short	0x0020


	//----- nvinfo : EIATTR_SW_WAR
	.align		4
.L_39:
        /*0078*/ 	.byte	0x04, 0x36
        /*007a*/ 	.short	(.L_41 - .L_40)
.L_40:
        /*007c*/ 	.word	0x00000008
.L_41:


//--------------------- .nv.info._Z18aes256_encrypt_ecbPhmS_S_ --------------------------
	.section	.nv.info._Z18aes256_encrypt_ecbPhmS_S_,"",@"SHT_CUDA_INFO"
	.sectionflags	@""
	.align	4


	//----- nvinfo : EIATTR_CUDA_API_VERSION
	.align		4
        /*0000*/ 	.byte	0x04, 0x37
        /*0002*/ 	.short	(.L_43 - .L_42)
.L_42:
        /*0004*/ 	.word	0x00000082


	//----- nvinfo : EIATTR_KPARAM_INFO
	.align		4
.L_43:
        /*0008*/ 	.byte	0x04, 0x17
        /*000a*/ 	.short	(.L_45 - .L_44)
.L_44:
        /*000c*/ 	.word	0x00000000
        /*0010*/ 	.short	0x0003
        /*0012*/ 	.short	0x0018
        /*0014*/ 	.byte	0x00, 0xf5, 0x21, 0x00


	//----- nvinfo : EIATTR_KPARAM_INFO
	.align		4
.L_45:
        /*0018*/ 	.byte	0x04, 0x17
        /*001a*/ 	.short	(.L_47 - .L_46)
.L_46:
        /*001c*/ 	.word	0x00000000
        /*0020*/ 	.short	0x0002
        /*0022*/ 	.short	0x0010
        /*0024*/ 	.byte	0x00, 0xf5, 0x21, 0x00


	//----- nvinfo : EIATTR_KPARAM_INFO
	.align		4
.L_47:
        /*0028*/ 	.byte	0x04, 0x17
        /*002a*/ 	.short	(.L_49 - .L_48)
.L_48:
        /*002c*/ 	.word	0x00000000
        /*0030*/ 	.short	0x0001
        /*0032*/ 	.short	0x0008
        /*0034*/ 	.byte	0x00, 0xf0, 0x21, 0x00


	//----- nvinfo : EIATTR_KPARAM_INFO
	.align		4
.L_49:
        /*0038*/ 	.byte	0x04, 0x17
        /*003a*/ 	.short	(.L_51 - .L_50)
.L_50:
        /*003c*/ 	.word	0x00000000
        /*0040*/ 	.short	0x0000
        /*0042*/ 	.short	0x0000
        /*0044*/ 	.byte	0x00, 0xf5, 0x21, 0x00


	//----- nvinfo : EIATTR_SPARSE_MMA_MASK
	.align		4
.L_51:
        /*0048*/ 	.byte	0x03, 0x50
        /*004a*/ 	.short	0x0000


	//----- nvinfo : EIATTR_MAXREG_COUNT
	.align		4
        /*004c*/ 	.byte	0x03, 0x1b
        /*004e*/ 	.short	0x00ff


	//----- nvinfo : EIATTR_NUM_BARRIERS
	.align		4
        /*0050*/ 	.byte	0x02, 0x4c
        /*0052*/ 	.byte	0x01
	.zero		1


	//----- nvinfo : EIATTR_MERCURY_ISA_VERSION
	.align		4
        /*0054*/ 	.byte	0x03, 0x5f
        /*0056*/ 	.short	0x0101


	//----- nvinfo : EIATTR_VRC_CTA_INIT_COUNT
	.align		4
        /*0058*/ 	.byte	0x02, 0x4a
	.zero		1
	.zero		1


	//----- nvinfo : EIATTR_EXIT_INSTR_OFFSETS
	.align		4
        /*005c*/ 	.byte	0x04, 0x1c
        /*005e*/ 	.short	(.L_53 - .L_52)


	//   ....[0]....
.L_52:
        /*0060*/ 	.word	0x00000080


	//   ....[1]....
        /*0064*/ 	.word	0x00002440


	//----- nvinfo : EIATTR_CBANK_PARAM_SIZE
	.align		4
.L_53:
        /*0068*/ 	.byte	0x03, 0x19
        /*006a*/ 	.short	0x0020


	//----- nvinfo : EIATTR_PARAM_CBANK
	.align		4
        /*006c*/ 	.byte	0x04, 0x0a
        /*006e*/ 	.short	(.L_55 - .L_54)
	.align		4
.L_54:
        /*0070*/ 	.word	index@(.nv.constant0._Z18aes256_encrypt_ecbPhmS_S_)
        /*0074*/ 	.short	0x0380
        /*0076*/ 	.short	0x0020


	//----- nvinfo : EIATTR_SW_WAR
	.align		4
.L_55:
        /*0078*/ 	.byte	0x04, 0x36
        /*007a*/ 	.short	(.L_57 - .L_56)
.L_56:
        /*007c*/ 	.word	0x00000008
.L_57:


//--------------------- .nv.callgraph             --------------------------
	.section	.nv.callgraph,"",@"SHT_CUDA_CALLGRAPH"
	.align	4
	.sectionentsize	8
	.align		4
        /*0000*/ 	.word	0x00000000
	.align		4
        /*0004*/ 	.word	0xffffffff
	.align		4
        /*0008*/ 	.word	0x00000000
	.align		4
        /*000c*/ 	.word	0xfffffffe
	.align		4
        /*0010*/ 	.word	0x00000000
	.align		4
        /*0014*/ 	.word	0xfffffffd
	.align		4
        /*0018*/ 	.word	0x00000000
	.align		4
        /*001c*/ 	.word	0xfffffffc


//--------------------- .nv.constant3             --------------------------
	.section	.nv.constant3,"a",@progbits
.nv.constant3:
	.type		sbox,@object
	.size		sbox,(sboxinv - sbox)
sbox:
        /*0000*/ 	.byte	0x63, 0x7c, 0x77, 0x7b, 0xf2, 0x6b, 0x6f, 0xc5, 0x30, 0x01, 0x67, 0x2b, 0xfe, 0xd7, 0xab, 0x76
        /* <DEDUP_REMOVED lines=15> */
	.type		sboxinv,@object
	.size		sboxinv,(.L_1 - sboxinv)
sboxinv:
        /* <DEDUP_REMOVED lines=16> */
.L_1:


//--------------------- .text._Z8GPU_initv        --------------------------
	.section	.text._Z8GPU_initv,"ax",@progbits
	.align	128
        .global         _Z8GPU_initv
        .type           _Z8GPU_initv,@function
        .size           _Z8GPU_initv,(.L_x_7 - _Z8GPU_initv)
        .other          _Z8GPU_initv,@"STO_CUDA_ENTRY STV_DEFAULT"
_Z8GPU_initv:
.text._Z8GPU_initv:
[----:B------:R-:W-:Y:S01]  /*0000*/  LDC R1, c[0x0][0x37c] ;  /* 0x0000df00ff017b82 */ /* 0x000fe20000000800 */
[----:B------:R-:W-:Y:S05]  /*0010*/  EXIT ;  /* 0x000000000000794d */ /* 0x000fea0003800000 */
.L_x_0:
[----:B------:R-:W-:-:S00]  /*0020*/  BRA `(.L_x_0) ;  /* 0xfffffffc00fc7947 */ /* 0x000fc0000383ffff */
[----:B------:R-:W-:-:S00]  /*0030*/  NOP ;  /* 0x0000000000007918 */ /* 0x000fc00000000000 */
        /* <DEDUP_REMOVED lines=12> */
.L_x_7:


//--------------------- .text._Z18aes256_decrypt_ecbPhmS_S_ --------------------------
	.section	.text._Z18aes256_decrypt_ecbPhmS_S_,"ax",@progbits
	.align	128
        .global         _Z18aes256_decrypt_ecbPhmS_S_
        .type           _Z18aes256_decrypt_ecbPhmS_S_,@function
        .size           _Z18aes256_decrypt_ecbPhmS_S_,(.L_x_8 - _Z18aes256_decrypt_ecbPhmS_S_)
        .other          _Z18aes256_decrypt_ecbPhmS_S_,@"STO_CUDA_ENTRY STV_DEFAULT"
_Z18aes256_decrypt_ecbPhmS_S_:
.text._Z18aes256_decrypt_ecbPhmS_S_:
[----:B------:R-:W-:Y:S01]  /*0000*/  LDC R1, c[0x0][0x37c] ;  /* 0x0000df00ff017b82 */ /* 0x000fe20000000800 */
[----:B------:R-:W0:Y:S01]  /*0010*/  S2R R0, SR_CTAID.X ;  /* 0x0000000000007919 */ /* 0x000e220000002500 */
[----:B------:R-:W1:Y:S01]  /*0020*/  LDCU.64 UR4, c[0x0][0x388] ;  /* 0x00007100ff0477ac */ /* 0x000e620008000a00 */
[----:B------:R-:W0:Y:S02]  /*0030*/  S2R R3, SR_TID.X ;  /* 0x0000000000037919 */ /* 0x000e240000002100 */
[----:B0-----:R-:W-:-:S04]  /*0040*/  IMAD R0, R0, 0x200, R3 ;  /* 0x0000020000007824 */ /* 0x001fc800078e0203 */
[----:B------:R-:W-:-:S05]  /*0050*/  IMAD.SHL.U32 R4, R0, 0x10, RZ ;  /* 0x0000001000047824 */ /* 0x000fca00078e00ff */
[----:B-1----:R-:W-:-:S04]  /*0060*/  ISETP.GE.U32.AND P0, PT, R4, UR4, PT ;  /* 0x0000000404007c0c */ /* 0x002fc8000bf06070 */
[----:B------:R-:W-:-:S13]  /*0070*/  ISETP.GE.U32.AND.EX P0, PT, RZ, UR5, PT, P0 ;  /* 0x00000005ff007c0c */ /* 0x000fda000bf06100 */
[----:B------:R-:W-:Y:S05]  /*0080*/  @P0 EXIT ;  /* 0x000000000000094d */ /* 0x000fea0003800000 */
[----:B------:R-:W0:Y:S01]  /*0090*/  LDC.64 R36, c[0x0][0x390] ;  /* 0x0000e400ff247b82 */ /* 0x000e220000000a00 */
[----:B------:R-:W0:Y:S01]  /*00a0*/  LDCU.64 UR4, c[0x0][0x358] ;  /* 0x00006b00ff0477ac */ /* 0x000e220008000a00 */
[----:B------:R-:W1:Y:S01]  /*00b0*/  LDCU.64 UR6, c[0x0][0x380] ;  /* 0x00007000ff0677ac */ /* 0x000e620008000a00 */
[----:B0-----:R-:W2:Y:S05]  /*00c0*/  LDG.E.U8 R25, desc[UR4][R36.64+0xf] ;  /* 0x00000f0424197981 */ /* 0x001eaa000c1e1100 */
[----:B------:R-:W2:Y:S01]  /*00d0*/  LDC.64 R10, c[0x0][0x398] ;  /* 0x0000e600ff0a7b82 */ /* 0x000ea20000000a00 */
[----:B-1----:R-:W-:-:S05]  /*00e0*/  IADD3 R4, P0, PT, R4, UR6, RZ ;  /* 0x0000000604047c10 */ /* 0x002fca000ff1e0ff */
[----:B------:R-:W-:-:S05]  /*00f0*/  IMAD.X R5, RZ, RZ, UR7, P0 ;  /* 0x00000007ff057e24 */ /* 0x000fca00080e06ff */
[----:B------:R-:W3:Y:S04]  /*0100*/  LDG.E.U8 R15, desc[UR4][R4.64] ;  /* 0x00000004040f7981 */ /* 0x000ee8000c1e1100 */
[----:B------:R-:W4:Y:S04]  /*0110*/  LDG.E.U8 R2, desc[UR4][R4.64+0x1] ;  /* 0x0000010404027981 */ /* 0x000f28000c1e1100 */
[----:B------:R-:W5:Y:S04]  /*0120*/  LDG.E.U8 R31, desc[UR4][R4.64+0x2] ;  /* 0x00000204041f7981 */ /* 0x000f68000c1e1100 */
[----:B------:R-:W3:Y:S04]  /*0130*/  LDG.E.U8 R13, desc[UR4][R4.64+0x3] ;  /* 0x00000304040d7981 */ /* 0x000ee8000c1e1100 */
[----:B------:R-:W4:Y:S04]  /*0140*/  LDG.E.U8 R6, desc[UR4][R4.64+0x4] ;  /* 0x0000040404067981 */ /* 0x000f28000c1e1100 */
[----:B------:R-:W5:Y:S04]  /*0150*/  LDG.E.U8 R35, desc[UR4][R4.64+0x5] ;  /* 0x0000050404237981 */ /* 0x000f68000c1e1100 */
[----:B------:R-:W3:Y:S04]  /*0160*/  LDG.E.U8 R8, desc[UR4][R4.64+0x6] ;  /* 0x0000060404087981 */ /* 0x000ee8000c1e1100 */
[----:B------:R-:W4:Y:S04]  /*0170*/  LDG.E.U8 R44, desc[UR4][R4.64+0x7] ;  /* 0x00000704042c7981 */ /* 0x000f28000c1e1100 */
[----:B------:R-:W5:Y:S04]  /*0180*/  LDG.E.U8 R41, desc[UR4][R4.64+0x8] ;  /* 0x0000080404297981 */ /* 0x000f68000c1e1100 */
[----:B------:R0:W3:Y:S04]  /*0190*/  LDG.E.U8 R42, desc[UR4][R4.64+0x9] ;  /* 0x00000904042a7981 */ /* 0x0000e8000c1e1100 */
[----:B------:R-:W4:Y:S04]  /*01a0*/  LDG.E.U8 R43, desc[UR4][R4.64+0xa] ;  /* 0x00000a04042b7981 */ /* 0x000f28000c1e1100 */
[----:B------:R-:W5:Y:S04]  /*01b0*/  LDG.E.U8 R45, desc[UR4][R4.64+0xb] ;  /* 0x00000b04042d7981 */ /* 0x000f68000c1e1100 */
[----:B------:R-:W3:Y:S04]  /*01c0*/  LDG.E.U8 R38, desc[UR4][R4.64+0xc] ;  /* 0x00000c0404267981 */ /* 0x000ee8000c1e1100 */
[----:B------:R-:W3:Y:S04]  /*01d0*/  LDG.E.U8 R39, desc[UR4][R4.64+0xd] ;  /* 0x00000d0404277981 */ /* 0x000ee8000c1e1100 */
[----:B------:R-:W4:Y:S04]  /*01e0*/  LDG.E.U8 R40, desc[UR4][R4.64+0xe] ;  /* 0x00000e0404287981 */ /* 0x000f28000c1e1100 */
[----:B------:R-:W5:Y:S04]  /*01f0*/  LDG.E.U8 R46, desc[UR4][R4.64+0xf] ;  /* 0x00000f04042e7981 */ /* 0x000f68000c1e1100 */
[----:B--2---:R1:W-:Y:S04]  /*0200*/  STG.E.U8 desc[UR4][R10.64+0xf], R25 ;  /* 0x00000f190a007986 */ /* 0x0043e8000c101104 */
[----:B------:R-:W2:Y:S04]  /*0210*/  LDG.E.U8 R12, desc[UR4][R36.64+0x1f] ;  /* 0x00001f04240c7981 */ /* 0x000ea8000c1e1100 */
        /* <DEDUP_REMOVED lines=57> */
[----:B------:R-:W2:Y:S01]  /*05b0*/  LDG.E.U8 R58, desc[UR4][R36.64] ;  /* 0x00000004243a7981 */ /* 0x000ea2000c1e1100 */
[----:B-----5:R-:W-:-:S02]  /*05c0*/  LOP3.LUT R46, R46, 0xffff, R25, 0x48, !PT ;  /* 0x0000ffff2e2e7812 */ /* 0x020fc400078e4819 */
[----:B----4-:R-:W-:Y:S02]  /*05d0*/  LOP3.LUT R40, R40, 0xffff, R27, 0x48, !PT ;  /* 0x0000ffff28287812 */ /* 0x010fe400078e481b */
[----:B------:R-:W-:Y:S02]  /*05e0*/  LOP3.LUT R45, R45, 0xffff, R22, 0x48, !PT ;  /* 0x0000ffff2d2d7812 */ /* 0x000fe400078e4816 */
[----:B------:R-:W-:Y:S02]  /*05f0*/  LOP3.LUT R43, R43, 0xffff, R24, 0x48, !PT ;  /* 0x0000ffff2b2b7812 */ /* 0x000fe400078e4818 */
[----:B---3--:R-:W-:Y:S02]  /*0600*/  LOP3.LUT R39, R39, 0xffff, R28, 0x48, !PT ;  /* 0x0000ffff27277812 */ /* 0x008fe400078e481c */
[----:B------:R-:W-:Y:S02]  /*0610*/  LOP3.LUT R38, R38, 0xffff, R29, 0x48, !PT ;  /* 0x0000ffff26267812 */ /* 0x000fe400078e481d */
[----:B0-----:R-:W-:-:S02]  /*0620*/  LOP3.LUT R4, R46, 0xff, RZ, 0xc0, !PT ;  /* 0x000000ff2e047812 */ /* 0x001fc400078ec0ff */
[----:B------:R-:W-:Y:S02]  /*0630*/  LOP3.LUT R42, R42, 0xffff, R23, 0x48, !PT ;  /* 0x0000ffff2a2a7812 */ /* 0x000fe400078e4817 */
[----:B------:R-:W-:Y:S02]  /*0640*/  LOP3.LUT R41, R41, 0xffff, R26, 0x48, !PT ;  /* 0x0000ffff29297812 */ /* 0x000fe400078e481a */
[----:B------:R-:W-:Y:S02]  /*0650*/  LOP3.LUT R44, R44, 0xffff, R17, 0x48, !PT ;  /* 0x0000ffff2c2c7812 */ /* 0x000fe400078e4811 */
[----:B------:R-:W-:Y:S02]  /*0660*/  LOP3.LUT R35, R35, 0xffff, R20, 0x48, !PT ;  /* 0x0000ffff23237812 */ /* 0x000fe400078e4814 */
[----:B------:R-:W-:Y:S02]  /*0670*/  LOP3.LUT R31, R31, 0xffff, R62, 0x48, !PT ;  /* 0x0000ffff1f1f7812 */ /* 0x000fe400078e483e */
[----:B------:R-:W-:-:S02]  /*0680*/  LOP3.LUT R8, R8, 0xffff, R19, 0x48, !PT ;  /* 0x0000ffff08087812 */ /* 0x000fc400078e4813 */
[----:B------:R-:W-:Y:S02]  /*0690*/  LOP3.LUT R6, R6, 0xffff, R21, 0x48, !PT ;  /* 0x0000ffff06067812 */ /* 0x000fe400078e4815 */
[----:B------:R-:W-:Y:S02]  /*06a0*/  LOP3.LUT R13, R13, 0xffff, R60, 0x48, !PT ;  /* 0x0000ffff0d0d7812 */ /* 0x000fe400078e483c */
[----:B------:R-:W-:Y:S01]  /*06b0*/  LOP3.LUT R2, R2, 0xffff, R63, 0x48, !PT ;  /* 0x0000ffff02027812 */ /* 0x000fe200078e483f */
[----:B--2---:R1:W-:Y:S04]  /*06c0*/  STG.E.U8 desc[UR4][R10.64], R58 ;  /* 0x0000003a0a007986 */ /* 0x0043e8000c101104 */
[----:B------:R0:W2:Y:S01]  /*06d0*/  LDG.E.U8 R59, desc[UR4][R36.64+0x10] ;  /* 0x00001004243b7981 */ /* 0x0000a2000c1e1100 */
[----:B------:R-:W-:Y:S01]  /*06e0*/  LOP3.LUT R15, R15, 0xffff, R58, 0x48, !PT ;  /* 0x0000ffff0f0f7812 */ /* 0x000fe200078e483a */
[----:B------:R-:W3:Y:S01]  /*06f0*/  LDC.U8 R4, c[0x3][R4+0x100] ;  /* 0x00c0400004047b82 */ /* 0x000ee20000000000 */
[----:B------:R-:W-:-:S02]  /*0700*/  LOP3.LUT R46, R40, 0xff, RZ, 0xc0, !PT ;  /* 0x000000ff282e7812 */ /* 0x000fc400078ec0ff */
[----:B------:R-:W-:Y:S02]  /*0710*/  LOP3.LUT R39, R39, 0xff, RZ, 0xc0, !PT ;  /* 0x000000ff27277812 */ /* 0x000fe400078ec0ff */
[----:B------:R-:W-:Y:S02]  /*0720*/  LOP3.LUT R40, R38, 0xff, RZ, 0xc0, !PT ;  /* 0x000000ff26287812 */ /* 0x000fe400078ec0ff */
[----:B------:R-:W-:Y:S01]  /*0730*/  LOP3.LUT R44, R44, 0xff, RZ, 0xc0, !PT ;  /* 0x000000ff2c2c7812 */ /* 0x000fe200078ec0ff */
[----:B------:R4:W1:Y:S01]  /*0740*/  LDC.U8 R38, c[0x3][R46+0x100] ;  /* 0x00c040002e267b82 */ /* 0x0008620000000000 */
[----:B0-----:R-:W-:Y:S02]  /*0750*/  LOP3.LUT R36, R45, 0xff, RZ, 0xc0, !PT ;  /* 0x000000ff2d247812 */ /* 0x001fe400078ec0ff */
[----:B------:R-:W-:Y:S02]  /*0760*/  LOP3.LUT R37, R43, 0xff, RZ, 0xc0, !PT ;  /* 0x000000ff2b257812 */ /* 0x000fe400078ec0ff */
[----:B------:R-:W-:-:S02]  /*0770*/  LOP3.LUT R43, R42, 0xff, RZ, 0xc0, !PT ;  /* 0x000000ff2a2b7812 */ /* 0x000fc400078ec0ff */
[----:B------:R-:W-:Y:S01]  /*0780*/  LOP3.LUT R45, R41, 0xff, RZ, 0xc0, !PT ;  /* 0x000000ff292d7812 */ /* 0x000fe200078ec0ff */
[----:B------:R-:W0:Y:S01]  /*0790*/  LDC.U8 R39, c[0x3][R39+0x100] ;  /* 0x00c0400027277b82 */ /* 0x000e220000000000 */
[----:B------:R-:W-:Y:S01]  /*07a0*/  LOP3.LUT R47, R35, 0xff, RZ, 0xc0, !PT ;  /* 0x000000ff232f7812 */ /* 0x000fe200078ec0ff */
[----:B------:R-:W-:Y:S01]  /*07b0*/  IMAD.MOV.U32 R35, RZ, RZ, 0x80 ;  /* 0x00000080ff237424 */ /* 0x000fe200078e00ff */
[----:B------:R-:W-:Y:S02]  /*07c0*/  LOP3.LUT R51, R31, 0xff, RZ, 0xc0, !PT ;  /* 0x000000ff1f337812 */ /* 0x000fe400078ec0ff */
[----:B------:R-:W-:Y:S02]  /*07d0*/  LOP3.LUT R8, R8, 0xff, RZ, 0xc0, !PT ;  /* 0x000000ff08087812 */ /* 0x000fe400078ec0ff */
[----:B------:R-:W-:Y:S01]  /*07e0*/  LOP3.LUT R6, R6, 0xff, RZ, 0xc0, !PT ;  /* 0x000000ff06067812 */ /* 0x000fe200078ec0ff */
[----:B------:R-:W0:Y:S01]  /*07f0*/  LDC.U8 R40, c[0x3][R40+0x100] ;  /* 0x00c0400028287b82 */ /* 0x000e220000000000 */
[----:B------:R-:W-:-:S02]  /*0800*/  LOP3.LUT R13, R13, 0xff, RZ, 0xc0, !PT ;  /* 0x000000ff0d0d7812 */ /* 0x000fc400078ec0ff */
[----:B------:R-:W-:Y:S02]  /*0810*/  LOP3.LUT R2, R2, 0xff, RZ, 0xc0, !PT ;  /* 0x000000ff02027812 */ /* 0x000fe400078ec0ff */
[----:B------:R-:W-:-:S03]  /*0820*/  LOP3.LUT R15, R15, 0xff, RZ, 0xc0, !PT ;  /* 0x000000ff0f0f7812 */ /* 0x000fc600078ec0ff */
[----:B------:R-:W0:Y:S08]  /*0830*/  LDC.U8 R43, c[0x3][R43+0x100] ;  /* 0x00c040002b2b7b82 */ /* 0x000e300000000000 */
[----:B------:R-:W0:Y:S08]  /*0840*/  LDC.U8 R45, c[0x3][R45+0x100] ;  /* 0x00c040002d2d7b82 */ /* 0x000e300000000000 */
[----:B------:R-:W0:Y:S08]  /*0850*/  LDC.U8 R44, c[0x3][R44+0x100] ;  /* 0x00c040002c2c7b82 */ /* 0x000e300000000000 */
[----:B----4-:R4:W0:Y:S08]  /*0860*/  LDC.U8 R46, c[0x3][R8+0x100] ;  /* 0x00c04000082e7b82 */ /* 0x0108300000000000 */
[----:B------:R-:W0:Y:S08]  /*0870*/  LDC.U8 R47, c[0x3][R47+0x100] ;  /* 0x00c040002f2f7b82 */ /* 0x000e300000000000 */
[----:B------:R4:W0:Y:S08]  /*0880*/  LDC.U8 R48, c[0x3][R6+0x100] ;  /* 0x00c0400006307b82 */ /* 0x0008300000000000 */
[----:B------:R4:W0:Y:S08]  /*0890*/  LDC.U8 R49, c[0x3][R13+0x100] ;  /* 0x00c040000d317b82 */ /* 0x0008300000000000 */
[----:B------:R-:W0:Y:S08]  /*08a0*/  LDC.U8 R51, c[0x3][R51+0x100] ;  /* 0x00c0400033337b82 */ /* 0x000e300000000000 */
[----:B------:R4:W0:Y:S08]  /*08b0*/  LDC.U8 R53, c[0x3][R2+0x100] ;  /* 0x00c0400002357b82 */ /* 0x0008300000000000 */
[----:B------:R4:W0:Y:S08]  /*08c0*/  LDC.U8 R31, c[0x3][R15+0x100] ;  /* 0x00c040000f1f7b82 */ /* 0x0008300000000000 */
[----:B------:R5:W0:Y:S08]  /*08d0*/  LDC.U8 R42, c[0x3][R36+0x100] ;  /* 0x00c04000242a7b82 */ /* 0x000a300000000000 */
[----:B------:R3:W0:Y:S01]  /*08e0*/  LDC.U8 R41, c[0x3][R37+0x100] ;  /* 0x00c0400025297b82 */ /* 0x0006220000000000 */
[----:B-----5:R-:W-:Y:S01]  /*08f0*/  IMAD.MOV.U32 R36, RZ, RZ, 0xd ;  /* 0x0000000dff247424 */ /* 0x020fe200078e00ff */
[----:B---3--:R-:W-:Y:S01]  /*0900*/  PRMT R37, R4, 0x7610, R37 ;  /* 0x0000761004257816 */ /* 0x008fe20000000025 */
[----:B012---:R4:W-:Y:S06]  /*0910*/  STG.E.U8 desc[UR4][R10.64+0x10], R59 ;  /* 0x0000103b0a007986 */ /* 0x0079ec000c101104 */
.L_x_2:
[----:B0---4-:R-:W-:Y:S02]  /*0920*/  LOP3.LUT R2, R36, 0x1, RZ, 0xc0, !PT ;  /* 0x0000000124027812 */ /* 0x011fe400078ec0ff */
[----:B------:R-:W-:Y:S02]  /*0930*/  PRMT R10, R25, 0x7610, R10 ;  /* 0x00007610190a7816 */ /* 0x000fe4000000000a */
[----:B------:R-:W-:Y:S02]  /*0940*/  ISETP.NE.U32.AND P0, PT, R2, 0x1, PT ;  /* 0x000000010200780c */ /* 0x000fe40003f05070 */
[----:B------:R-:W-:Y:S02]  /*0950*/  PRMT R11, R27, 0x7610, R11 ;  /* 0x000076101b0b7816 */ /* 0x000fe4000000000b */
[----:B------:R-:W-:Y:S02]  /*0960*/  PRMT R13, R28, 0x7610, R13 ;  /* 0x000076101c0d7816 */ /* 0x000fe4000000000d */
[----:B------:R-:W-:-:S02]  /*0970*/  PRMT R15, R29, 0x7610, R15 ;  /* 0x000076101d0f7816 */ /* 0x000fc4000000000f */
[----:B------:R-:W-:Y:S02]  /*0980*/  PRMT R2, R22, 0x7610, R2 ;  /* 0x0000761016027816 */ /* 0x000fe40000000002 */
[----:B------:R-:W-:Y:S02]  /*0990*/  PRMT R4, R24, 0x7610, R4 ;  /* 0x0000761018047816 */ /* 0x000fe40000000004 */
[----:B------:R-:W-:Y:S02]  /*09a0*/  PRMT R6, R23, 0x7610, R6 ;  /* 0x0000761017067816 */ /* 0x000fe40000000006 */
        /* <DEDUP_REMOVED lines=8> */
[----:B------:R-:W-:Y:S01]  /*0a30*/  PRMT R50, R58, 0x7610, R50 ;  /* 0x000076103a327816 */ /* 0x000fe20000000032 */
[----:B------:R-:W-:Y:S06]  /*0a40*/  @P0 BRA `(.L_x_1) ;  /* 0x0000000400b80947 */ /* 0x000fec0003800000 */
[----:B------:R-:W-:Y:S02]  /*0a50*/  LOP3.LUT R52, R28, 0xff, RZ, 0xc0, !PT ;  /* 0x000000ff1c347812 */ /* 0x000fe400078ec0ff */
[----:B------:R-:W-:Y:S02]  /*0a60*/  LOP3.LUT R10, R12, R3, RZ, 0x3c, !PT ;  /* 0x000000030c0a7212 */ /* 0x000fe400078e3cff */
[----:B------:R-:W-:Y:S02]  /*0a70*/  LOP3.LUT R13, R16, R7, RZ, 0x3c, !PT ;  /* 0x00000007100d7212 */ /* 0x000fe400078e3cff */
[----:B------:R-:W-:Y:S01]  /*0a80*/  LOP3.LUT R11, R14, R5, RZ, 0x3c, !PT ;  /* 0x000000050e0b7212 */ /* 0x000fe200078e3cff */
[----:B------:R-:W0:Y:S01]  /*0a90*/  LDC.U8 R52, c[0x3][R52] ;  /* 0x00c0000034347b82 */ /* 0x000e220000000000 */
[----:B------:R-:W-:Y:S02]  /*0aa0*/  LOP3.LUT R56, R25, 0xff, RZ, 0xc0, !PT ;  /* 0x000000ff19387812 */ /* 0x000fe400078ec0ff */
[----:B------:R-:W-:-:S02]  /*0ab0*/  LOP3.LUT R69, R18, R9, RZ, 0x3c, !PT ;  /* 0x0000000912457212 */ /* 0x000fc400078e3cff */
[----:B------:R-:W-:Y:S02]  /*0ac0*/  LOP3.LUT R18, R10, 0xff, RZ, 0xc0, !PT ;  /* 0x000000ff0a127812 */ /* 0x000fe400078ec0ff */
[----:B------:R-:W-:Y:S01]  /*0ad0*/  LOP3.LUT R50, R29, 0xff, RZ, 0xc0, !PT ;  /* 0x000000ff1d327812 */ /* 0x000fe200078ec0ff */
[----:B------:R-:W1:Y:S01]  /*0ae0*/  LDC.U8 R56, c[0x3][R56] ;  /* 0x00c0000038387b82 */ /* 0x000e620000000000 */
[----:B------:R-:W-:Y:S02]  /*0af0*/  LOP3.LUT R54, R27, 0xff, RZ, 0xc0, !PT ;  /* 0x000000ff1b367812 */ /* 0x000fe400078ec0ff */
[----:B------:R-:W-:Y:S02]  /*0b00*/  LOP3.LUT R16, R13, 0xff, RZ, 0xc0, !PT ;  /* 0x000000ff0d107812 */ /* 0x000fe400078ec0ff */
[----:B------:R-:W-:Y:S02]  /*0b10*/  LOP3.LUT R12, R11, 0xff, RZ, 0xc0, !PT ;  /* 0x000000ff0b0c7812 */ /* 0x000fe400078ec0ff */
[----:B------:R-:W-:Y:S01]  /*0b20*/  LOP3.LUT R8, R9, R0, RZ, 0x3c, !PT ;  /* 0x0000000009087212 */ /* 0x000fe200078e3cff */
[----:B------:R-:W2:Y:S01]  /*0b30*/  LDC.U8 R50, c[0x3][R50] ;  /* 0x00c0000032327b82 */ /* 0x000ea20000000000 */
[----:B------:R-:W-:-:S02]  /*0b40*/  LOP3.LUT R61, R0, R59, RZ, 0x3c, !PT ;  /* 0x0000003b003d7212 */ /* 0x000fc400078e3cff */
[----:B------:R-:W-:Y:S02]  /*0b50*/  LOP3.LUT R0, R69, 0xff, RZ, 0xc0, !PT ;  /* 0x000000ff45007812 */ /* 0x000fe400078ec0ff */
[----:B------:R-:W-:Y:S02]  /*0b60*/  LOP3.LUT R6, R7, R34, RZ, 0x3c, !PT ;  /* 0x0000002207067212 */ /* 0x000fe400078e3cff */
[C---:B------:R-:W-:Y:S01]  /*0b70*/  LOP3.LUT R2, R35.reuse, 0x1, RZ, 0xc0, !PT ;  /* 0x0000000123027812 */ /* 0x040fe200078ec0ff */
[----:B------:R-:W3:Y:S01]  /*0b80*/  LDC.U8 R9, c[0x3][R18] ;  /* 0x00c0000012097b82 */ /* 0x000ee20000000000 */
[----:B------:R-:W-:Y:S02]  /*0b90*/  LOP3.LUT R35, R35, 0xfe, RZ, 0xc0, !PT ;  /* 0x000000fe23237812 */ /* 0x000fe400078ec0ff */
[----:B------:R-:W-:Y:S01]  /*0ba0*/  LOP3.LUT R64, R34, R33, RZ, 0x3c, !PT ;  /* 0x0000002122407212 */ /* 0x000fe200078e3cff */
[----:B------:R-:W-:Y:S01]  /*0bb0*/  IMAD.MOV R2, RZ, RZ, -R2 ;  /* 0x000000ffff027224 */ /* 0x000fe200078e0a02 */
[----:B------:R-:W-:-:S02]  /*0bc0*/  SHF.R.U32.HI R35, RZ, 0x1, R35 ;  /* 0x00000001ff237819 */ /* 0x000fc40000011623 */
[----:B0-----:R-:W-:Y:S01]  /*0bd0*/  LOP3.LUT R52, R33, R52, RZ, 0x3c, !PT ;  /* 0x0000003421347212 */ /* 0x001fe200078e3cff */
[----:B------:R-:W0:Y:S01]  /*0be0*/  LDC.U8 R54, c[0x3][R54] ;  /* 0x00c0000036367b82 */ /* 0x000e220000000000 */
[----:B------:R-:W-:Y:S02]  /*0bf0*/  PRMT R2, R2, 0x7710, RZ ;  /* 0x0000771002027816 */ /* 0x000fe400000000ff */
[----:B------:R-:W-:Y:S02]  /*0c00*/  LOP3.LUT R33, R24, R19, RZ, 0x3c, !PT ;  /* 0x0000001318217212 */ /* 0x000fe400078e3cff */
[----:B------:R-:W-:Y:S02]  /*0c10*/  LOP3.LUT R35, R35, 0xff8d, R2, 0x78, !PT ;  /* 0x0000ff8d23237812 */ /* 0x000fe400078e7802 */
[----:B------:R-:W-:Y:S01]  /*0c20*/  LOP3.LUT R19, R19, R62, RZ, 0x3c, !PT ;  /* 0x0000003e13137212 */ /* 0x000fe200078e3cff */
[----:B------:R-:W4:Y:S01]  /*0c30*/  LDC.U8 R16, c[0x3][R16] ;  /* 0x00c0000010107b82 */ /* 0x000f220000000000 */
[----:B------:R-:W-:-:S02]  /*0c40*/  LOP3.LUT R2, R3, R30, RZ, 0x3c, !PT ;  /* 0x0000001e03027212 */ /* 0x000fc400078e3cff */
[----:B------:R-:W-:Y:S02]  /*0c50*/  LOP3.LUT R4, R5, R32, RZ, 0x3c, !PT ;  /* 0x0000002005047212 */ /* 0x000fe400078e3cff */
[----:B------:R-:W-:Y:S02]  /*0c60*/  LOP3.LUT R67, R30, R55, RZ, 0x3c, !PT ;  /* 0x000000371e437212 */ /* 0x000fe400078e3cff */
[----:B-1----:R-:W-:Y:S01]  /*0c70*/  LOP3.LUT R56, R55, R56, RZ, 0x3c, !PT ;  /* 0x0000003837387212 */ /* 0x002fe200078e3cff */
[----:B------:R-:W1:Y:S01]  /*0c80*/  LDC.U8 R12, c[0x3][R12] ;  /* 0x00c000000c0c7b82 */ /* 0x000e620000000000 */
[----:B---3--:R-:W-:Y:S02]  /*0c90*/  LOP3.LUT R62, R62, R9, RZ, 0x3c, !PT ;  /* 0x000000093e3e7212 */ /* 0x008fe400078e3cff */
[----:B------:R-:W-:Y:S02]  /*0ca0*/  LOP3.LUT R3, R26, R21, RZ, 0x3c, !PT ;  /* 0x000000151a037212 */ /* 0x000fe400078e3cff */
[----:B------:R-:W-:-:S02]  /*0cb0*/  LOP3.LUT R9, R22, R17, RZ, 0x3c, !PT ;  /* 0x0000001116097212 */ /* 0x000fc400078e3cff */
[----:B------:R-:W-:Y:S01]  /*0cc0*/  LOP3.LUT R21, R21, R58, RZ, 0x3c, !PT ;  /* 0x0000003a15157212 */ /* 0x000fe200078e3cff */
[----:B------:R-:W3:Y:S01]  /*0cd0*/  LDC.U8 R7, c[0x3][R0] ;  /* 0x00c0000000077b82 */ /* 0x000ee20000000000 */
[----:B------:R-:W-:Y:S02]  /*0ce0*/  LOP3.LUT R5, R28, R23, RZ, 0x3c, !PT ;  /* 0x000000171c057212 */ /* 0x000fe400078e3cff */
[----:B------:R-:W-:Y:S02]  /*0cf0*/  LOP3.LUT R55, R20, R63, RZ, 0x3c, !PT ;  /* 0x0000003f14377212 */ /* 0x000fe400078e3cff */
[----:B------:R-:W-:Y:S02]  /*0d00*/  LOP3.LUT R17, R17, R60, RZ, 0x3c, !PT ;  /* 0x0000003c11117212 */ /* 0x000fe400078e3cff */
[----:B--2---:R-:W-:Y:S01]  /*0d10*/  LOP3.LUT R50, R59, R50, RZ, 0x3c, !PT ;  /* 0x000000323b327212 */ /* 0x004fe200078e3cff */
[----:B------:R-:W2:Y:S01]  /*0d20*/  LDC.64 R14, c[0x0][0x398] ;  /* 0x0000e600ff0e7b82 */ /* 0x000ea20000000a00 */
[----:B------:R-:W-:-:S02]  /*0d30*/  LOP3.LUT R65, R32, R57, RZ, 0x3c, !PT ;  /* 0x0000003920417212 */ /* 0x000fc400078e3cff */
[----:B0-----:R-:W-:Y:S02]  /*0d40*/  LOP3.LUT R54, R57, R54, RZ, 0x3c, !PT ;  /* 0x0000003639367212 */ /* 0x001fe400078e3cff */
[----:B------:R-:W-:Y:S02]  /*0d50*/  LOP3.LUT R29, R29, R26, RZ, 0x3c, !PT ;  /* 0x0000001a1d1d7212 */ /* 0x000fe400078e3cff */
[----:B----4-:R-:W-:Y:S02]  /*0d60*/  LOP3.LUT R58, R35, R16, R58, 0x96, !PT ;  /* 0x00000010233a7212 */ /* 0x010fe400078e963a */
[----:B------:R-:W-:Y:S02]  /*0d70*/  LOP3.LUT R23, R23, R20, RZ, 0x3c, !PT ;  /* 0x0000001417177212 */ /* 0x000fe400078e3cff */
[----:B-1----:R-:W-:Y:S02]  /*0d80*/  LOP3.LUT R63, R63, R12, RZ, 0x3c, !PT ;  /* 0x0000000c3f3f7212 */ /* 0x002fe400078e3cff */
[----:B------:R-:W-:-:S02]  /*0d90*/  LOP3.LUT R27, R27, R24, RZ, 0x3c, !PT ;  /* 0x000000181b1b7212 */ /* 0x000fc400078e3cff */
[----:B------:R-:W-:Y:S02]  /*0da0*/  LOP3.LUT R25, R25, R22, RZ, 0x3c, !PT ;  /* 0x0000001619197212 */ /* 0x000fe400078e3cff */
[----:B---3--:R-:W-:Y:S02]  /*0db0*/  LOP3.LUT R60, R60, R7, RZ, 0x3c, !PT ;  /* 0x000000073c3c7212 */ /* 0x008fe400078e3cff */
[----:B------:R-:W-:Y:S02]  /*0dc0*/  PRMT R28, R5, 0x7610, R28 ;  /* 0x00007610051c7816 */ /* 0x000fe4000000001c */
[----:B------:R-:W-:Y:S02]  /*0dd0*/  PRMT R26, R3, 0x7610, R26 ;  /* 0x00007610031a7816 */ /* 0x000fe4000000001a */
[----:B------:R-:W-:Y:S01]  /*0de0*/  PRMT R24, R33, 0x7610, R24 ;  /* 0x0000761021187816 */ /* 0x000fe20000000018 */
[----:B--2---:R-:W-:Y:S01]  /*0df0*/  STG.E.U8 desc[UR4][R14.64+0x1c], R69 ;  /* 0x00001c450e007986 */ /* 0x004fe2000c101104 */
[----:B------:R-:W-:-:S02]  /*0e00*/  PRMT R22, R9, 0x7610, R22 ;  /* 0x0000761009167816 */ /* 0x000fc40000000016 */
[----:B------:R-:W-:Y:S01]  /*0e10*/  PRMT R20, R55, 0x7610, R20 ;  /* 0x0000761037147816 */ /* 0x000fe20000000014 */
[----:B------:R-:W-:Y:S01]  /*0e20*/  STG.E.U8 desc[UR4][R14.64+0x1d], R13 ;  /* 0x00001d0d0e007986 */ /* 0x000fe2000c101104 */
[----:B------:R-:W-:Y:S02]  /*0e30*/  PRMT R18, R69, 0x7610, R18 ;  /* 0x0000761045127816 */ /* 0x000fe40000000012 */
[----:B------:R-:W-:Y:S01]  /*0e40*/  PRMT R16, R13, 0x7610, R16 ;  /* 0x000076100d107816 */ /* 0x000fe20000000010 */
[----:B------:R-:W-:Y:S01]  /*0e50*/  STG.E.U8 desc[UR4][R14.64+0x1e], R11 ;  /* 0x00001e0b0e007986 */ /* 0x000fe2000c101104 */
[----:B------:R-:W-:Y:S02]  /*0e60*/  PRMT R12, R10, 0x7610, R12 ;  /* 0x000076100a0c7816 */ /* 0x000fe4000000000c */
[----:B------:R-:W-:Y:S01]  /*0e70*/  PRMT R7, R6, 0x7610, R7 ;  /* 0x0000761006077816 */ /* 0x000fe20000000007 */
[----:B------:R-:W-:Y:S01]  /*0e80*/  STG.E.U8 desc[UR4][R14.64+0x1f], R10 ;  /* 0x00001f0a0e007986 */ /* 0x000fe2000c101104 */
        /* <DEDUP_REMOVED lines=8> */
[----:B------:R-:W-:Y:S04]  /*0f10*/  STG.E.U8 desc[UR4][R14.64+0x1a], R4 ;  /* 0x00001a040e007986 */ /* 0x000fe8000c101104 */
[----:B------:R-:W-:Y:S04]  /*0f20*/  STG.E.U8 desc[UR4][R14.64+0x1b], R2 ;  /* 0x00001b020e007986 */ /* 0x000fe8000c101104 */
[----:B------:R-:W-:Y:S04]  /*0f30*/  STG.E.U8 desc[UR4][R14.64+0x14], R61 ;  /* 0x0000143d0e007986 */ /* 0x000fe8000c101104 */
[----:B------:R-:W-:Y:S04]  /*0f40*/  STG.E.U8 desc[UR4][R14.64+0x15], R64 ;  /* 0x000015400e007986 */ /* 0x000fe8000c101104 */
[----:B------:R-:W-:Y:S04]  /*0f50*/  STG.E.U8 desc[UR4][R14.64+0x16], R65 ;  /* 0x000016410e007986 */ /* 0x000fe8000c101104 */
[----:B------:R-:W-:Y:S04]  /*0f60*/  STG.E.U8 desc[UR4][R14.64+0x17], R67 ;  /* 0x000017430e007986 */ /* 0x000fe8000c101104 */
[----:B------:R-:W-:Y:S04]  /*0f70*/  STG.E.U8 desc[UR4][R14.64+0xc], R29 ;  /* 0x00000c1d0e007986 */ /* 0x000fe8000c101104 */
[----:B------:R0:W-:Y:S04]  /*0f80*/  STG.E.U8 desc[UR4][R14.64+0xd], R5 ;  /* 0x00000d050e007986 */ /* 0x0001e8000c101104 */
[----:B------:R-:W-:Y:S04]  /*0f90*/  STG.E.U8 desc[UR4][R14.64+0xe], R27 ;  /* 0x00000e1b0e007986 */ /* 0x000fe8000c101104 */
[----:B------:R-:W-:Y:S04]  /*0fa0*/  STG.E.U8 desc[UR4][R14.64+0xf], R25 ;  /* 0x00000f190e007986 */ /* 0x000fe8000c101104 */
[----:B------:R1:W-:Y:S01]  /*0fb0*/  STG.E.U8 desc[UR4][R14.64+0x8], R3 ;  /* 0x000008030e007986 */ /* 0x0003e2000c101104 */
[----:B0-----:R-:W-:-:S03]  /*0fc0*/  PRMT R5, R4, 0x7610, R5 ;  /* 0x0000761004057816 */ /* 0x001fc60000000005 */
[----:B------:R-:W-:Y:S04]  /*0fd0*/  STG.E.U8 desc[UR4][R14.64+0x9], R23 ;  /* 0x000009170e007986 */ /* 0x000fe8000c101104 */
[----:B------:R0:W-:Y:S04]  /*0fe0*/  STG.E.U8 desc[UR4][R14.64+0xa], R33 ;  /* 0x00000a210e007986 */ /* 0x0001e8000c101104 */
[----:B------:R2:W-:Y:S01]  /*0ff0*/  STG.E.U8 desc[UR4][R14.64+0xb], R9 ;  /* 0x00000b090e007986 */ /* 0x0005e2000c101104 */
[----:B-1----:R-:W-:-:S03]  /*1000*/  PRMT R3, R2, 0x7610, R3 ;  /* 0x0000761002037816 */ /* 0x002fc60000000003 */
[----:B------:R-:W-:Y:S04]  /*1010*/  STG.E.U8 desc[UR4][R14.64+0x4], R21 ;  /* 0x000004150e007986 */ /* 0x000fe8000c101104 */
[----:B------:R1:W-:Y:S01]  /*1020*/  STG.E.U8 desc[UR4][R14.64+0x5], R55 ;  /* 0x000005370e007986 */ /* 0x0003e2000c101104 */
[----:B0-----:R-:W-:-:S03]  /*1030*/  PRMT R33, R52, 0x7610, R33 ;  /* 0x0000761034217816 */ /* 0x001fc60000000021 */
[----:B------:R-:W-:Y:S01]  /*1040*/  STG.E.U8 desc[UR4][R14.64+0x6], R19 ;  /* 0x000006130e007986 */ /* 0x000fe2000c101104 */
[----:B--2---:R-:W-:-:S03]  /*1050*/  PRMT R9, R8, 0x7610, R9 ;  /* 0x0000761008097816 */ /* 0x004fc60000000009 */
[----:B------:R-:W-:Y:S04]  /*1060*/  STG.E.U8 desc[UR4][R14.64+0x7], R17 ;  /* 0x000007110e007986 */ /* 0x000fe8000c101104 */
[----:B------:R-:W-:Y:S01]  /*1070*/  STG.E.U8 desc[UR4][R14.64+0x10], R50 ;  /* 0x000010320e007986 */ /* 0x000fe2000c101104 */
[----:B-1----:R-:W-:-:S03]  /*1080*/  PRMT R55, R56, 0x7610, R55 ;  /* 0x0000761038377816 */ /* 0x002fc60000000037 */
[----:B------:R-:W-:Y:S04]  /*1090*/  STG.E.U8 desc[UR4][R14.64+0x11], R52 ;  /* 0x000011340e007986 */ /* 0x000fe8000c101104 */
[----:B------:R-:W-:Y:S04]  /*10a0*/  STG.E.U8 desc[UR4][R14.64+0x12], R54 ;  /* 0x000012360e007986 */ /* 0x000fe8000c101104 */
[----:B------:R-:W-:Y:S04]  /*10b0*/  STG.E.U8 desc[UR4][R14.64+0x13], R56 ;  /* 0x000013380e007986 */ /* 0x000fe8000c101104 */
[----:B------:R-:W-:Y:S04]  /*10c0*/  STG.E.U8 desc[UR4][R14.64+0x1], R63 ;  /* 0x0000013f0e007986 */ /* 0x000fe8000c101104 */
[----:B------:R-:W-:Y:S04]  /*10d0*/  STG.E.U8 desc[UR4][R14.64+0x2], R62 ;  /* 0x0000023e0e007986 */ /* 0x000fe8000c101104 */
[----:B------:R-:W-:Y:S04]  /*10e0*/  STG.E.U8 desc[UR4][R14.64+0x3], R60 ;  /* 0x0000033c0e007986 */ /* 0x000fe8000c101104 */
[----:B------:R0:W-:Y:S02]  /*10f0*/  STG.E.U8 desc[UR4][R14.64], R58 ;  /* 0x0000003a0e007986 */ /* 0x0001e4000c101104 */
[----:B0-----:R-:W-:-:S02]  /*1100*/  PRMT R15, R69, 0x7610, R15 ;  /* 0x00007610450f7816 */ /* 0x001fc4000000000f */
[----:B------:R-:W-:Y:S02]  /*1110*/  PRMT R14, R11, 0x7610, R14 ;  /* 0x000076100b0e7816 */ /* 0x000fe4000000000e */
[----:B------:R-:W-:-:S07]  /*1120*/  PRMT R69, R56, 0x7610, R69 ;  /* 0x0000761038457816 */ /* 0x000fce0000000045 */
.L_x_1:
[----:B------:R-:W-:Y:S01]  /*1130*/  LOP3.LUT R54, R41, R54, RZ, 0x3c, !PT ;  /* 0x0000003629367212 */ /* 0x000fe200078e3cff */
[----:B------:R-:W-:Y:S01]  /*1140*/  VIADD R36, R36, 0xffffffff ;  /* 0xffffffff24247836 */ /* 0x000fe20000000000 */
[----:B------:R-:W-:Y:S02]  /*1150*/  LOP3.LUT R69, R44, R69, RZ, 0x3c, !PT ;  /* 0x000000452c457212 */ /* 0x000fe400078e3cff */
[----:B------:R-:W-:Y:S02]  /*1160*/  LOP3.LUT R47, R47, R6, RZ, 0x3c, !PT ;  /* 0x000000062f2f7212 */ /* 0x000fe400078e3cff */
[----:B------:R-:W-:Y:S02]  /*1170*/  LOP3.LUT R6, R69, R54, RZ, 0x3c, !PT ;  /* 0x0000003645067212 */ /* 0x000fe400078e3cff */
[----:B------:R-:W-:Y:S02]  /*1180*/  LOP3.LUT R39, R39, R52, RZ, 0x3c, !PT ;  /* 0x0000003427277212 */ /* 0x000fe400078e3cff */
[----:B------:R-:W-:Y:S01]  /*1190*/  LOP3.LUT R50, R31, R50, RZ, 0x3c, !PT ;  /* 0x000000321f327212 */ /* 0x000fe200078e3cff */
[C---:B------:R-:W-:Y:S01]  /*11a0*/  IMAD.SHL.U32 R41, R6.reuse, 0x2, RZ ;  /* 0x0000000206297824 */ /* 0x040fe200078e00ff */
[----:B------:R-:W-:-:S02]  /*11b0*/  PRMT R31, R6, 0x8880, RZ ;  /* 0x00008880061f7816 */ /* 0x000fc400000000ff */
[----:B------:R-:W-:Y:S02]  /*11c0*/  LOP3.LUT R65, R38, R65, RZ, 0x3c, !PT ;  /* 0x0000004126417212 */ /* 0x000fe400078e3cff */
[CC--:B------:R-:W-:Y:S02]  /*11d0*/  LOP3.LUT R56, R54.reuse, R39.reuse, RZ, 0x3c, !PT ;  /* 0x0000002736387212 */ /* 0x0c0fe400078e3cff */
[----:B------:R-:W-:Y:S02]  /*11e0*/  LOP3.LUT R37, R37, R2, RZ, 0x3c, !PT ;  /* 0x0000000225257212 */ /* 0x000fe400078e3cff */
[----:B------:R-:W-:Y:S02]  /*11f0*/  LOP3.LUT R38, R54, R39, R50, 0x96, !PT ;  /* 0x0000002736267212 */ /* 0x000fe400078e9632 */
[----:B------:R-:W-:Y:S01]  /*1200*/  LOP3.LUT R2, R43, R13, RZ, 0x3c, !PT ;  /* 0x0000000d2b027212 */ /* 0x000fe200078e3cff */
[----:B------:R-:W-:Y:S01]  /*1210*/  IMAD.MOV.U32 R13, RZ, RZ, R31 ;  /* 0x000000ffff0d7224 */ /* 0x000fe200078e001f */
[----:B------:R-:W-:-:S02]  /*1220*/  LOP3.LUT R15, R40, R15, RZ, 0x3c, !PT ;  /* 0x0000000f280f7212 */ /* 0x000fc400078e3cff */
[----:B------:R-:W-:Y:S02]  /*1230*/  LOP3.LUT R44, R49, R10, RZ, 0x3c, !PT ;  /* 0x0000000a312c7212 */ /* 0x000fe400078e3cff */
[C---:B------:R-:W-:Y:S01]  /*1240*/  PRMT R40, R56.reuse, 0x8880, RZ ;  /* 0x0000888038287816 */ /* 0x040fe200000000ff */
[----:B------:R-:W-:Y:S01]  /*1250*/  IMAD.SHL.U32 R56, R56, 0x2, RZ ;  /* 0x0000000238387824 */ /* 0x000fe200078e00ff */
[----:B------:R-:W-:Y:S02]  /*1260*/  LOP3.LUT R10, R39, R50, RZ, 0x3c, !PT ;  /* 0x00000032270a7212 */ /* 0x000fe400078e3cff */
[----:B------:R-:W-:Y:S02]  /*1270*/  LOP3.LUT R31, R38, R69, RZ, 0x3c, !PT ;  /* 0x00000045261f7212 */ /* 0x000fe400078e3cff */
[----:B------:R-:W-:Y:S02]  /*1280*/  LOP3.LUT R42, R42, R67, RZ, 0x3c, !PT ;  /* 0x000000432a2a7212 */ /* 0x000fe400078e3cff */
[----:B------:R-:W-:-:S02]  /*1290*/  ISETP.GE.AND P0, PT, R13, RZ, PT ;  /* 0x000000ff0d00720c */ /* 0x000fc40003f06270 */
[----:B------:R-:W-:Y:S02]  /*12a0*/  ISETP.GE.AND P1, PT, R40, RZ, PT ;  /* 0x000000ff2800720c */ /* 0x000fe40003f26270 */
[----:B------:R-:W-:Y:S02]  /*12b0*/  PRMT R13, R10, 0x8880, RZ ;  /* 0x000088800a0d7816 */ /* 0x000fe400000000ff */
[----:B------:R-:W-:Y:S02]  /*12c0*/  PRMT R40, R31, 0x8880, RZ ;  /* 0x000088801f287816 */ /* 0x000fe400000000ff */
[----:B------:R-:W-:Y:S02]  /*12d0*/  LOP3.LUT R4, R51, R4, RZ, 0x3c, !PT ;  /* 0x0000000433047212 */ /* 0x000fe400078e3cff */
[----:B------:R-:W-:Y:S02]  /*12e0*/  LOP3.LUT R52, R69, R50, RZ, 0x3c, !PT ;  /* 0x0000003245347212 */ /* 0x000fe400078e3cff */
[----:B------:R-:W-:-:S02]  /*12f0*/  LOP3.LUT R51, R42, R65, RZ, 0x3c, !PT ;  /* 0x000000412a337212 */ /* 0x000fc400078e3cff */
[----:B------:R-:W-:Y:S01]  /*1300*/  ISETP.GE.AND P6, PT, R13, RZ, PT ;  /* 0x000000ff0d00720c */ /* 0x000fe20003fc6270 */
[----:B------:R-:W-:Y:S01]  /*1310*/  IMAD.MOV.U32 R13, RZ, RZ, R40 ;  /* 0x000000ffff0d7224 */ /* 0x000fe200078e0028 */
[C---:B------:R-:W-:Y:S01]  /*1320*/  PRMT R38, R52.reuse, 0x8880, RZ ;  /* 0x0000888034267816 */ /* 0x040fe200000000ff */
[----:B------:R-:W-:Y:S01]  /*1330*/  IMAD.SHL.U32 R52, R52, 0x2, RZ ;  /* 0x0000000234347824 */ /* 0x000fe200078e00ff */
[----:B------:R-:W-:Y:S02]  /*1340*/  PRMT R40, R51, 0x8880, RZ ;  /* 0x0000888033287816 */ /* 0x000fe400000000ff */
[----:B------:R-:W-:Y:S01]  /*1350*/  LOP3.LUT R61, R48, R61, RZ, 0x3c, !PT ;  /* 0x0000003d303d7212 */ /* 0x000fe200078e3cff */
[----:B------:R-:W-:Y:S01]  /*1360*/  IMAD.SHL.U32 R48, R31, 0x2, RZ ;  /* 0x000000021f307824 */ /* 0x000fe200078e00ff */
[----:B------:R-:W-:Y:S02]  /*1370*/  LOP3.LUT R64, R53, R64, RZ, 0x3c, !PT ;  /* 0x0000004035407212 */ /* 0x000fe400078e3cff */
[----:B------:R-:W-:Y:S01]  /*1380*/  ISETP.GE.AND P3, PT, R38, RZ, PT ;  /* 0x000000ff2600720c */ /* 0x000fe20003f66270 */
[----:B------:R-:W-:Y:S01]  /*1390*/  IMAD.MOV.U32 R38, RZ, RZ, R40 ;  /* 0x000000ffff267224 */ /* 0x000fe200078e0028 */
[----:B------:R-:W-:-:S02]  /*13a0*/  LOP3.LUT R43, R65, R64, RZ, 0x3c, !PT ;  /* 0x00000040412b7212 */ /* 0x000fc400078e3cff */
[----:B------:R-:W-:Y:S02]  /*13b0*/  ISETP.GE.AND P4, PT, R13, RZ, PT ;  /* 0x000000ff0d00720c */ /* 0x000fe40003f86270 */
[----:B------:R-:W-:Y:S02]  /*13c0*/  LOP3.LUT R49, R64, R61, RZ, 0x3c, !PT ;  /* 0x0000003d40317212 */ /* 0x000fe400078e3cff */
[----:B------:R-:W-:Y:S02]  /*13d0*/  ISETP.GE.AND P5, PT, R38, RZ, PT ;  /* 0x000000ff2600720c */ /* 0x000fe40003fa6270 */
[----:B------:R-:W-:Y:S01]  /*13e0*/  PRMT R13, R43, 0x8880, RZ ;  /* 0x000088802b0d7816 */ /* 0x000fe200000000ff */
[C---:B------:R-:W-:Y:S01]  /*13f0*/  IMAD.SHL.U32 R66, R49.reuse, 0x2, RZ ;  /* 0x0000000231427824 */ /* 0x040fe200078e00ff */
[----:B------:R-:W-:Y:S01]  /*1400*/  PRMT R38, R49, 0x8880, RZ ;  /* 0x0000888031267816 */ /* 0x000fe200000000ff */
[----:B------:R-:W-:Y:S01]  /*1410*/  IMAD.SHL.U32 R43, R43, 0x2, RZ ;  /* 0x000000022b2b7824 */ /* 0x000fe200078e00ff */
[----:B------:R-:W-:-:S02]  /*1420*/  ISETP.GE.AND P2, PT, R13, RZ, PT ;  /* 0x000000ff0d00720c */ /* 0x000fc40003f46270 */
[----:B------:R-:W-:Y:S01]  /*1430*/  LOP3.LUT R40, R37, R4, RZ, 0x3c, !PT ;  /* 0x0000000425287212 */ /* 0x000fe200078e3cff */
[----:B------:R-:W-:Y:S01]  /*1440*/  IMAD.MOV.U32 R13, RZ, RZ, R38 ;  /* 0x000000ffff0d7224 */ /* 0x000fe200078e0026 */
[----:B------:R-:W-:Y:S02]  /*1450*/  LOP3.LUT R38, R42, R61, RZ, 0x3c, !PT ;  /* 0x0000003d2a267212 */ /* 0x000fe400078e3cff */
[----:B------:R-:W-:Y:S01]  /*1460*/  @!P4 LOP3.LUT R48, R48, 0x1b, RZ, 0x3c, !PT ;  /* 0x0000001b3030c812 */ /* 0x000fe200078e3cff */
[----:B------:R-:W-:Y:S01]  /*1470*/  IMAD.SHL.U32 R67, R40, 0x2, RZ ;  /* 0x0000000228437824 */ /* 0x000fe200078e00ff */
[----:B------:R-:W-:Y:S02]  /*1480*/  ISETP.GE.AND P4, PT, R13, RZ, PT ;  /* 0x000000ff0d00720c */ /* 0x000fe40003f86270 */
[----:B------:R-:W-:Y:S02]  /*1490*/  PRMT R13, R38, 0x8880, RZ ;  /* 0x00008880260d7816 */ /* 0x000fe400000000ff */
[----:B------:R-:W-:-:S02]  /*14a0*/  @!P0 LOP3.LUT R41, R41, 0x1b, RZ, 0x3c, !PT ;  /* 0x0000001b29298812 */ /* 0x000fc400078e3cff */
[----:B------:R-:W-:Y:S01]  /*14b0*/  LOP3.LUT R8, R45, R8, RZ, 0x3c, !PT ;  /* 0x000000082d087212 */ /* 0x000fe200078e3cff */
[----:B------:R-:W-:Y:S01]  /*14c0*/  IMAD.MOV.U32 R6, RZ, RZ, R13 ;  /* 0x000000ffff067224 */ /* 0x000fe200078e000d */
[----:B------:R-:W-:Y:S01]  /*14d0*/  LOP3.LUT R13, R65, R64, R61, 0x96, !PT ;  /* 0x00000040410d7212 */ /* 0x000fe200078e963d */
[----:B------:R-:W-:Y:S01]  /*14e0*/  IMAD.SHL.U32 R45, R10, 0x2, RZ ;  /* 0x000000020a2d7824 */ /* 0x000fe200078e00ff */
[----:B------:R-:W-:Y:S02]  /*14f0*/  LOP3.LUT R11, R46, R11, RZ, 0x3c, !PT ;  /* 0x0000000b2e0b7212 */ /* 0x000fe400078e3cff */
[----:B------:R-:W-:Y:S02]  /*1500*/  LOP3.LUT R13, R13, R42, RZ, 0x3c, !PT ;  /* 0x0000002a0d0d7212 */ /* 0x000fe400078e3cff */
[----:B------:R-:W-:Y:S02]  /*1510*/  ISETP.GE.AND P0, PT, R6, RZ, PT ;  /* 0x000000ff0600720c */ /* 0x000fe40003f06270 */
[----:B------:R-:W-:-:S02]  /*1520*/  PRMT R6, R40, 0x8880, RZ ;  /* 0x0000888028067816 */ /* 0x000fc400000000ff */
[----:B------:R-:W-:Y:S02]  /*1530*/  PRMT R46, R13, 0x8880, RZ ;  /* 0x000088800d2e7816 */ /* 0x000fe400000000ff */
[----:B------:R-:W-:Y:S02]  /*1540*/  @!P1 LOP3.LUT R56, R56, 0x1b, RZ, 0x3c, !PT ;  /* 0x0000001b38389812 */ /* 0x000fe400078e3cff */
[----:B------:R-:W-:Y:S01]  /*1550*/  ISETP.GE.AND P1, PT, R6, RZ, PT ;  /* 0x000000ff0600720c */ /* 0x000fe20003f26270 */
[----:B------:R-:W-:Y:S01]  /*1560*/  IMAD.MOV.U32 R10, RZ, RZ, R46 ;  /* 0x000000ffff0a7224 */ /* 0x000fe200078e002e */
[----:B------:R-:W-:Y:S02]  /*1570*/  LOP3.LUT R6, R4, R47, R8, 0x96, !PT ;  /* 0x0000002f04067212 */ /* 0x000fe400078e9608 */
[----:B------:R-:W-:Y:S02]  /*1580*/  @!P6 LOP3.LUT R45, R45, 0x1b, RZ, 0x3c, !PT ;  /* 0x0000001b2d2de812 */ /* 0x000fe400078e3cff */
[----:B------:R-:W-:-:S02]  /*1590*/  LOP3.LUT R6, R6, R37, RZ, 0x3c, !PT ;  /* 0x0000002506067212 */ /* 0x000fc400078e3cff */
[----:B------:R-:W-:Y:S02]  /*15a0*/  ISETP.GE.AND P6, PT, R10, RZ, PT ;  /* 0x000000ff0a00720c */ /* 0x000fe40003fc6270 */
[----:B------:R-:W-:Y:S02]  /*15b0*/  PRMT R10, R6, 0x8880, RZ ;  /* 0x00008880060a7816 */ /* 0x000fe400000000ff */
[----:B------:R-:W-:Y:S02]  /*15c0*/  @!P3 LOP3.LUT R52, R52, 0x1b, RZ, 0x3c, !PT ;  /* 0x0000001b3434b812 */ /* 0x000fe400078e3cff */
[----:B------:R-:W-:Y:S02]  /*15d0*/  ISETP.GE.AND P3, PT, R10, RZ, PT ;  /* 0x000000ff0a00720c */ /* 0x000fe40003f66270 */
[----:B------:R-:W-:Y:S02]  /*15e0*/  LOP3.LUT R10, R45, R50, RZ, 0x3c, !PT ;  /* 0x000000322d0a7212 */ /* 0x000fe400078e3cff */
[----:B------:R-:W-:-:S02]  /*15f0*/  LOP3.LUT R46, R4, R47, RZ, 0x3c, !PT ;  /* 0x0000002f042e7212 */ /* 0x000fc400078e3cff */
[----:B------:R-:W-:Y:S02]  /*1600*/  LOP3.LUT R41, R54, R41, RZ, 0x3c, !PT ;  /* 0x0000002936297212 */ /* 0x000fe400078e3cff */
[----:B------:R-:W-:Y:S01]  /*1610*/  LOP3.LUT R50, R48, R54, R50, 0x96, !PT ;  /* 0x0000003630327212 */ /* 0x000fe200078e9632 */
[----:B------:R-:W-:Y:S01]  /*1620*/  IMAD.SHL.U32 R54, R13, 0x2, RZ ;  /* 0x000000020d367824 */ /* 0x000fe200078e00ff */
[----:B------:R-:W-:Y:S02]  /*1630*/  PRMT R45, R46, 0x8880, RZ ;  /* 0x000088802e2d7816 */ /* 0x000fe400000000ff */
[----:B------:R-:W-:Y:S02]  /*1640*/  @!P4 LOP3.LUT R66, R66, 0x1b, RZ, 0x3c, !PT ;  /* 0x0000001b4242c812 */ /* 0x000fe400078e3cff */
[----:B------:R-:W-:Y:S02]  /*1650*/  @!P6 LOP3.LUT R54, R54, 0x1b, RZ, 0x3c, !PT ;  /* 0x0000001b3636e812 */ /* 0x000fe400078e3cff */
[----:B------:R-:W-:-:S02]  /*1660*/  ISETP.GE.AND P6, PT, R45, RZ, PT ;  /* 0x000000ff2d00720c */ /* 0x000fc40003fc6270 */
[----:B------:R-:W-:Y:S01]  /*1670*/  LOP3.LUT R45, R56, R39, RZ, 0x3c, !PT ;  /* 0x00000027382d7212 */ /* 0x000fe200078e3cff */
[----:B------:R-:W-:Y:S01]  /*1680*/  IMAD.SHL.U32 R56, R51, 0x2, RZ ;  /* 0x0000000233387824 */ /* 0x000fe200078e00ff */
[----:B------:R-:W-:Y:S02]  /*1690*/  LOP3.LUT R39, R48, R69, R39, 0x96, !PT ;  /* 0x0000004530277212 */ /* 0x000fe400078e9627 */
[----:B------:R-:W-:Y:S02]  /*16a0*/  LOP3.LUT R48, R47, R8, RZ, 0x3c, !PT ;  /* 0x000000082f307212 */ /* 0x000fe400078e3cff */
[----:B------:R-:W-:Y:S02]  /*16b0*/  LOP3.LUT R69, R69, R52, RZ, 0x3c, !PT ;  /* 0x0000003445457212 */ /* 0x000fe400078e3cff */
[----:B------:R-:W-:Y:S02]  /*16c0*/  PRMT R53, R48, 0x8880, RZ ;  /* 0x0000888030357816 */ /* 0x000fe400000000ff */
[----:B------:R-:W-:-:S02]  /*16d0*/  LOP3.LUT R52, R37, R8, RZ, 0x3c, !PT ;  /* 0x0000000825347212 */ /* 0x000fc400078e3cff */
[----:B------:R-:W-:Y:S01]  /*16e0*/  @!P5 LOP3.LUT R56, R56, 0x1b, RZ, 0x3c, !PT ;  /* 0x0000001b3838d812 */ /* 0x000fe200078e3cff */
[----:B------:R-:W-:Y:S01]  /*16f0*/  IMAD.MOV.U32 R51, RZ, RZ, R53 ;  /* 0x000000ffff337224 */ /* 0x000fe200078e0035 */
[----:B------:R-:W-:Y:S02]  /*1700*/  LOP3.LUT R53, R11, R2, R15, 0x96, !PT ;  /* 0x000000020b357212 */ /* 0x000fe400078e960f */
[----:B------:R-:W-:Y:S02]  /*1710*/  @!P2 LOP3.LUT R43, R43, 0x1b, RZ, 0x3c, !PT ;  /* 0x0000001b2b2ba812 */ /* 0x000fe400078e3cff */
[----:B------:R-:W-:Y:S02]  /*1720*/  ISETP.GE.AND P5, PT, R51, RZ, PT ;  /* 0x000000ff3300720c */ /* 0x000fe40003fa6270 */
[C---:B------:R-:W-:Y:S01]  /*1730*/  PRMT R51, R52.reuse, 0x8880, RZ ;  /* 0x0000888034337816 */ /* 0x040fe200000000ff */
[----:B------:R-:W-:Y:S01]  /*1740*/  IMAD.SHL.U32 R52, R52, 0x2, RZ ;  /* 0x0000000234347824 */ /* 0x000fe200078e00ff */
[----:B------:R-:W-:-:S02]  /*1750*/  LOP3.LUT R53, R53, R44, RZ, 0x3c, !PT ;  /* 0x0000002c35357212 */ /* 0x000fc400078e3cff */
[----:B------:R-:W-:Y:S01]  /*1760*/  @!P1 LOP3.LUT R67, R67, 0x1b, RZ, 0x3c, !PT ;  /* 0x0000001b43439812 */ /* 0x000fe200078e3cff */
[----:B------:R-:W-:Y:S01]  /*1770*/  IMAD.MOV.U32 R49, RZ, RZ, R51 ;  /* 0x000000ffff317224 */ /* 0x000fe200078e0033 */
[----:B------:R-:W-:Y:S02]  /*1780*/  LOP3.LUT R51, R65, R56, RZ, 0x3c, !PT ;  /* 0x0000003841337212 */ /* 0x000fe400078e3cff */
[----:B------:R-:W-:Y:S02]  /*1790*/  PRMT R56, R53, 0x8880, RZ ;  /* 0x0000888035387816 */ /* 0x000fe400000000ff */
[----:B------:R-:W-:Y:S02]  /*17a0*/  ISETP.GE.AND P4, PT, R49, RZ, PT ;  /* 0x000000ff3100720c */ /* 0x000fe40003f86270 */
[----:B------:R-:W-:Y:S02]  /*17b0*/  LOP3.LUT R49, R66, R61, RZ, 0x3c, !PT ;  /* 0x0000003d42317212 */ /* 0x000fe400078e3cff */
[----:B------:R-:W-:Y:S01]  /*17c0*/  LOP3.LUT R61, R54, R65, R61, 0x96, !PT ;  /* 0x00000041363d7212 */ /* 0x000fe200078e963d */
[----:B------:R-:W-:Y:S01]  /*17d0*/  IMAD.SHL.U32 R65, R38, 0x2, RZ ;  /* 0x0000000226417824 */ /* 0x000fe200078e00ff */
[----:B------:R-:W-:-:S02]  /*17e0*/  LOP3.LUT R54, R54, R42, R64, 0x96, !PT ;  /* 0x0000002a36367212 */ /* 0x000fc400078e9640 */
[----:B------:R-:W-:Y:S02]  /*17f0*/  ISETP.GE.AND P2, PT, R56, RZ, PT ;  /* 0x000000ff3800720c */ /* 0x000fe40003f46270 */
[----:B------:R-:W-:Y:S02]  /*1800*/  @!P0 LOP3.LUT R65, R65, 0x1b, RZ, 0x3c, !PT ;  /* 0x0000001b41418812 */ /* 0x000fe400078e3cff */
[----:B------:R-:W-:Y:S02]  /*1810*/  LOP3.LUT R56, R44, R11, RZ, 0x3c, !PT ;  /* 0x0000000b2c387212 */ /* 0x000fe400078e3cff */
[----:B------:R-:W-:Y:S01]  /*1820*/  LOP3.LUT R42, R42, R65, RZ, 0x3c, !PT ;  /* 0x000000412a2a7212 */ /* 0x000fe200078e3cff */
[----:B------:R-:W-:Y:S01]  /*1830*/  IMAD.SHL.U32 R65, R48, 0x2, RZ ;  /* 0x0000000230417824 */ /* 0x000fe200078e00ff */
[----:B------:R-:W-:Y:S01]  /*1840*/  PRMT R38, R56, 0x8880, RZ ;  /* 0x0000888038267816 */ /* 0x000fe200000000ff */
[----:B------:R-:W-:Y:S01]  /*1850*/  IMAD.SHL.U32 R48, R6, 0x2, RZ ;  /* 0x0000000206307824 */ /* 0x000fe200078e00ff */
[----:B------:R-:W-:-:S02]  /*1860*/  LOP3.LUT R43, R43, R64, RZ, 0x3c, !PT ;  /* 0x000000402b2b7212 */ /* 0x000fc400078e3cff */
[----:B------:R-:W-:Y:S02]  /*1870*/  @!P5 LOP3.LUT R65, R65, 0x1b, RZ, 0x3c, !PT ;  /* 0x0000001b4141d812 */ /* 0x000fe400078e3cff */
[----:B------:R-:W-:Y:S02]  /*1880*/  @!P3 LOP3.LUT R48, R48, 0x1b, RZ, 0x3c, !PT ;  /* 0x0000001b3030b812 */ /* 0x000fe400078e3cff */
[----:B------:R-:W-:Y:S02]  /*1890*/  LOP3.LUT R64, R11, R2, RZ, 0x3c, !PT ;  /* 0x000000020b407212 */ /* 0x000fe400078e3cff */
[----:B------:R-:W-:Y:S02]  /*18a0*/  ISETP.GE.AND P0, PT, R38, RZ, PT ;  /* 0x000000ff2600720c */ /* 0x000fe40003f06270 */
[----:B------:R-:W-:Y:S02]  /*18b0*/  LOP3.LUT R38, R4, R67, RZ, 0x3c, !PT ;  /* 0x0000004304267212 */ /* 0x000fe400078e3cff */
[----:B------:R-:W-:Y:S01]  /*18c0*/  LOP3.LUT R40, R65, R8, RZ, 0x3c, !PT ;  /* 0x0000000841287212 */ /* 0x000fe200078e3cff */
[----:B------:R-:W-:Y:S01]  /*18d0*/  IMAD.SHL.U32 R65, R64, 0x2, RZ ;  /* 0x0000000240417824 */ /* 0x000fe200078e00ff */
[----:B------:R-:W-:-:S02]  /*18e0*/  LOP3.LUT R4, R48, R4, R8, 0x96, !PT ;  /* 0x0000000430047212 */ /* 0x000fc400078e9608 */
[----:B------:R-:W-:Y:S01]  /*18f0*/  PRMT R8, R64, 0x8880, RZ ;  /* 0x0000888040087816 */ /* 0x000fe200000000ff */
[----:B------:R-:W-:Y:S01]  /*1900*/  IMAD.SHL.U32 R64, R53, 0x2, RZ ;  /* 0x0000000235407824 */ /* 0x000fe200078e00ff */
[----:B------:R-:W-:Y:S02]  /*1910*/  @!P4 LOP3.LUT R52, R52, 0x1b, RZ, 0x3c, !PT ;  /* 0x0000001b3434c812 */ /* 0x000fe400078e3cff */
[----:B------:R-:W-:Y:S01]  /*1920*/  ISETP.GE.AND P1, PT, R8, RZ, PT ;  /* 0x000000ff0800720c */ /* 0x000fe20003f26270 */
[----:B------:R-:W-:Y:S01]  /*1930*/  IMAD.SHL.U32 R8, R46, 0x2, RZ ;  /* 0x000000022e087824 */ /* 0x000fe200078e00ff */
[----:B------:R-:W-:-:S04]  /*1940*/  @!P2 LOP3.LUT R64, R64, 0x1b, RZ, 0x3c, !PT ;  /* 0x0000001b4040a812 */ /* 0x000fc800078e3cff */
[----:B------:R-:W-:-:S04]  /*1950*/  @!P6 LOP3.LUT R8, R8, 0x1b, RZ, 0x3c, !PT ;  /* 0x0000001b0808e812 */ /* 0x000fc800078e3cff */
[----:B------:R-:W-:Y:S02]  /*1960*/  LOP3.LUT R8, R8, R47, RZ, 0x3c, !PT ;  /* 0x0000002f08087212 */ /* 0x000fe400078e3cff */
[----:B------:R-:W-:Y:S01]  /*1970*/  LOP3.LUT R47, R48, R37, R47, 0x96, !PT ;  /* 0x00000025302f7212 */ /* 0x000fe200078e962f */
[----:B------:R-:W-:Y:S01]  /*1980*/  IMAD.SHL.U32 R48, R56, 0x2, RZ ;  /* 0x0000000238307824 */ /* 0x000fe200078e00ff */
[----:B------:R-:W-:Y:S02]  /*1990*/  LOP3.LUT R56, R2, R15, RZ, 0x3c, !PT ;  /* 0x0000000f02387212 */ /* 0x000fe400078e3cff */
[----:B------:R-:W-:Y:S02]  /*19a0*/  LOP3.LUT R37, R37, R52, RZ, 0x3c, !PT ;  /* 0x0000003425257212 */ /* 0x000fe400078e3cff */
[----:B------:R-:W-:Y:S02]  /*19b0*/  @!P0 LOP3.LUT R48, R48, 0x1b, RZ, 0x3c, !PT ;  /* 0x0000001b30308812 */ /* 0x000fe400078e3cff */
[----:B------:R-:W-:-:S02]  /*19c0*/  @!P1 LOP3.LUT R65, R65, 0x1b, RZ, 0x3c, !PT ;  /* 0x0000001b41419812 */ /* 0x000fc400078e3cff */
[----:B------:R-:W-:Y:S02]  /*19d0*/  LOP3.LUT R48, R11, R48, RZ, 0x3c, !PT ;  /* 0x000000300b307212 */ /* 0x000fe400078e3cff */
[C---:B------:R-:W-:Y:S02]  /*19e0*/  LOP3.LUT R52, R64.reuse, R11, R15, 0x96, !PT ;  /* 0x0000000b40347212 */ /* 0x040fe400078e960f */
[----:B------:R-:W-:Y:S02]  /*19f0*/  LOP3.LUT R11, R64, R44, R2, 0x96, !PT ;  /* 0x0000002c400b7212 */ /* 0x000fe400078e9602 */
[----:B------:R-:W-:Y:S02]  /*1a00*/  PRMT R64, R56, 0x8880, RZ ;  /* 0x0000888038407816 */ /* 0x000fe400000000ff */
[----:B------:R-:W-:Y:S02]  /*1a10*/  LOP3.LUT R46, R65, R2, RZ, 0x3c, !PT ;  /* 0x00000002412e7212 */ /* 0x000fe400078e3cff */
[----:B------:R-:W-:-:S02]  /*1a20*/  PRMT R2, R50, 0x8880, RZ ;  /* 0x0000888032027816 */ /* 0x000fc400000000ff */
[----:B------:R-:W-:Y:S02]  /*1a30*/  ISETP.GE.AND P3, PT, R64, RZ, PT ;  /* 0x000000ff4000720c */ /* 0x000fe40003f66270 */
[----:B------:R-:W-:Y:S02]  /*1a40*/  ISETP.GE.AND P2, PT, R2, RZ, PT ;  /* 0x000000ff0200720c */ /* 0x000fe40003f46270 */
[----:B------:R-:W-:Y:S02]  /*1a50*/  PRMT R2, R39, 0x8880, RZ ;  /* 0x0000888027027816 */ /* 0x000fe400000000ff */
[C---:B------:R-:W-:Y:S01]  /*1a60*/  PRMT R64, R61.reuse, 0x8880, RZ ;  /* 0x000088803d407816 */ /* 0x040fe200000000ff */
[----:B------:R-:W-:Y:S01]  /*1a70*/  IMAD.SHL.U32 R61, R61, 0x2, RZ ;  /* 0x000000023d3d7824 */ /* 0x000fe200078e00ff */
[----:B------:R-:W-:Y:S01]  /*1a80*/  ISETP.GE.AND P1, PT, R2, RZ, PT ;  /* 0x000000ff0200720c */ /* 0x000fe20003f26270 */
[----:B------:R-:W-:Y:S01]  /*1a90*/  IMAD.SHL.U32 R2, R56, 0x2, RZ ;  /* 0x0000000238027824 */ /* 0x000fe200078e00ff */
[----:B------:R-:W-:-:S02]  /*1aa0*/  ISETP.GE.AND P0, PT, R64, RZ, PT ;  /* 0x000000ff4000720c */ /* 0x000fc40003f06270 */
[C---:B------:R-:W-:Y:S01]  /*1ab0*/  PRMT R56, R54.reuse, 0x8880, RZ ;  /* 0x0000888036387816 */ /* 0x040fe200000000ff */
[----:B------:R-:W-:Y:S01]  /*1ac0*/  IMAD.SHL.U32 R54, R54, 0x2, RZ ;  /* 0x0000000236367824 */ /* 0x000fe200078e00ff */
[----:B------:R-:W-:Y:S02]  /*1ad0*/  @!P3 LOP3.LUT R2, R2, 0x1b, RZ, 0x3c, !PT ;  /* 0x0000001b0202b812 */ /* 0x000fe400078e3cff */
[----:B------:R-:W-:Y:S02]  /*1ae0*/  ISETP.GE.AND P4, PT, R56, RZ, PT ;  /* 0x000000ff3800720c */ /* 0x000fe40003f86270 */
[-C--:B------:R-:W-:Y:S02]  /*1af0*/  LOP3.LUT R2, R2, R15.reuse, RZ, 0x3c, !PT ;  /* 0x0000000f02027212 */ /* 0x080fe400078e3cff */
[----:B------:R-:W-:Y:S02]  /*1b00*/  LOP3.LUT R15, R44, R15, RZ, 0x3c, !PT ;  /* 0x0000000f2c0f7212 */ /* 0x000fe400078e3cff */
[----:B------:R-:W-:-:S02]  /*1b10*/  PRMT R56, R4, 0x8880, RZ ;  /* 0x0000888004387816 */ /* 0x000fc400000000ff */
[C---:B------:R-:W-:Y:S01]  /*1b20*/  PRMT R64, R15.reuse, 0x8880, RZ ;  /* 0x000088800f407816 */ /* 0x040fe200000000ff */
[----:B------:R-:W-:Y:S01]  /*1b30*/  IMAD.SHL.U32 R15, R15, 0x2, RZ ;  /* 0x000000020f0f7824 */ /* 0x000fe200078e00ff */
[----:B------:R-:W-:Y:S02]  /*1b40*/  ISETP.GE.AND P6, PT, R56, RZ, PT ;  /* 0x000000ff3800720c */ /* 0x000fe40003fc6270 */
[----:B------:R-:W-:Y:S02]  /*1b50*/  ISETP.GE.AND P3, PT, R64, RZ, PT ;  /* 0x000000ff4000720c */ /* 0x000fe40003f66270 */
[C---:B------:R-:W-:Y:S01]  /*1b60*/  PRMT R56, R47.reuse, 0x8880, RZ ;  /* 0x000088802f387816 */ /* 0x040fe200000000ff */
[----:B------:R-:W-:Y:S01]  /*1b70*/  IMAD.SHL.U32 R47, R47, 0x2, RZ ;  /* 0x000000022f2f7824 */ /* 0x000fe200078e00ff */
[----:B------:R-:W-:Y:S02]  /*1b80*/  @!P0 LOP3.LUT R61, R61, 0x1b, RZ, 0x3c, !PT ;  /* 0x0000001b3d3d8812 */ /* 0x000fe400078e3cff */
[----:B------:R-:W-:-:S02]  /*1b90*/  ISETP.GE.AND P5, PT, R56, RZ, PT ;  /* 0x000000ff3800720c */ /* 0x000fc40003fa6270 */
[C---:B------:R-:W-:Y:S01]  /*1ba0*/  PRMT R56, R52.reuse, 0x8880, RZ ;  /* 0x0000888034387816 */ /* 0x040fe200000000ff */
[----:B------:R-:W-:Y:S01]  /*1bb0*/  IMAD.SHL.U32 R52, R52, 0x2, RZ ;  /* 0x0000000234347824 */ /* 0x000fe200078e00ff */
[----:B------:R-:W-:-:S03]  /*1bc0*/  @!P4 LOP3.LUT R54, R54, 0x1b, RZ, 0x3c, !PT ;  /* 0x0000001b3636c812 */ /* 0x000fc600078e3cff */
[----:B------:R-:W-:Y:S02]  /*1bd0*/  @!P3 LOP3.LUT R15, R15, 0x1b, RZ, 0x3c, !PT ;  /* 0x0000001b0f0fb812 */ /* 0x000fe400078e3cff */
[----:B------:R-:W-:Y:S01]  /*1be0*/  ISETP.GE.AND P3, PT, R56, RZ, PT ;  /* 0x000000ff3800720c */ /* 0x000fe20003f66270 */
[----:B------:R-:W-:Y:S01]  /*1bf0*/  IMAD.SHL.U32 R56, R50, 0x2, RZ ;  /* 0x0000000232387824 */ /* 0x000fe200078e00ff */
[----:B------:R-:W-:Y:S01]  /*1c00*/  LOP3.LUT R44, R44, R15, RZ, 0x3c, !PT ;  /* 0x0000000f2c2c7212 */ /* 0x000fe200078e3cff */
[----:B------:R-:W-:Y:S01]  /*1c10*/  IMAD.SHL.U32 R50, R39, 0x2, RZ ;  /* 0x0000000227327824 */ /* 0x000fe200078e00ff */
[----:B------:R-:W-:Y:S02]  /*1c20*/  PRMT R15, R11, 0x8880, RZ ;  /* 0x000088800b0f7816 */ /* 0x000fe400000000ff */
[----:B------:R-:W-:Y:S02]  /*1c30*/  @!P2 LOP3.LUT R56, R56, 0x1b, RZ, 0x3c, !PT ;  /* 0x0000001b3838a812 */ /* 0x000fe400078e3cff */
[----:B------:R-:W-:-:S02]  /*1c40*/  ISETP.GE.AND P2, PT, R15, RZ, PT ;  /* 0x000000ff0f00720c */ /* 0x000fc40003f46270 */
[C---:B------:R-:W-:Y:S01]  /*1c50*/  PRMT R15, R56.reuse, 0x8880, RZ ;  /* 0x00008880380f7816 */ /* 0x040fe200000000ff */
[----:B------:R-:W-:Y:S01]  /*1c60*/  IMAD.SHL.U32 R56, R56, 0x2, RZ ;  /* 0x0000000238387824 */ /* 0x000fe200078e00ff */
[----:B------:R-:W-:Y:S02]  /*1c70*/  @!P1 LOP3.LUT R50, R50, 0x1b, RZ, 0x3c, !PT ;  /* 0x0000001b32329812 */ /* 0x000fe400078e3cff */
[----:B------:R-:W-:Y:S02]  /*1c80*/  ISETP.GE.AND P1, PT, R15, RZ, PT ;  /* 0x000000ff0f00720c */ /* 0x000fe40003f26270 */
[----:B------:R-:W-:Y:S02]  /*1c90*/  PRMT R15, R50, 0x8880, RZ ;  /* 0x00008880320f7816 */ /* 0x000fe400000000ff */
[C---:B------:R-:W-:Y:S01]  /*1ca0*/  PRMT R39, R54.reuse, 0x8880, RZ ;  /* 0x0000888036277816 */ /* 0x040fe200000000ff */
[----:B------:R-:W-:Y:S01]  /*1cb0*/  IMAD.SHL.U32 R54, R54, 0x2, RZ ;  /* 0x0000000236367824 */ /* 0x000fe200078e00ff */
[----:B------:R-:W-:-:S02]  /*1cc0*/  ISETP.GE.AND P0, PT, R15, RZ, PT ;  /* 0x000000ff0f00720c */ /* 0x000fc40003f06270 */
[----:B------:R-:W-:Y:S02]  /*1cd0*/  PRMT R15, R61, 0x8880, RZ ;  /* 0x000088803d0f7816 */ /* 0x000fe400000000ff */
[----:B------:R-:W-:Y:S02]  /*1ce0*/  @!P5 LOP3.LUT R47, R47, 0x1b, RZ, 0x3c, !PT ;  /* 0x0000001b2f2fd812 */ /* 0x000fe400078e3cff */
[----:B------:R-:W-:Y:S01]  /*1cf0*/  ISETP.GE.AND P4, PT, R15, RZ, PT ;  /* 0x000000ff0f00720c */ /* 0x000fe20003f86270 */
[----:B------:R-:W-:Y:S01]  /*1d00*/  IMAD.SHL.U32 R15, R4, 0x2, RZ ;  /* 0x00000002040f7824 */ /* 0x000fe200078e00ff */
[----:B------:R-:W-:Y:S01]  /*1d10*/  @!P3 LOP3.LUT R52, R52, 0x1b, RZ, 0x3c, !PT ;  /* 0x0000001b3434b812 */ /* 0x000fe200078e3cff */
[----:B------:R-:W-:Y:S01]  /*1d20*/  IMAD.MOV.U32 R4, RZ, RZ, R39 ;  /* 0x000000ffff047224 */ /* 0x000fe200078e0027 */
[----:B------:R-:W-:Y:S01]  /*1d30*/  @!P1 LOP3.LUT R56, R56, 0x1b, RZ, 0x3c, !PT ;  /* 0x0000001b38389812 */ /* 0x000fe200078e3cff */
[----:B------:R-:W-:Y:S01]  /*1d40*/  IMAD.SHL.U32 R39, R11, 0x2, RZ ;  /* 0x000000020b277824 */ /* 0x000fe200078e00ff */
[----:B------:R-:W-:-:S02]  /*1d50*/  @!P6 LOP3.LUT R15, R15, 0x1b, RZ, 0x3c, !PT ;  /* 0x0000001b0f0fe812 */ /* 0x000fc400078e3cff */
[----:B------:R-:W-:Y:S02]  /*1d60*/  ISETP.GE.AND P6, PT, R4, RZ, PT ;  /* 0x000000ff0400720c */ /* 0x000fe40003fc6270 */
[C---:B------:R-:W-:Y:S01]  /*1d70*/  PRMT R4, R15.reuse, 0x8880, RZ ;  /* 0x000088800f047816 */ /* 0x040fe200000000ff */
[----:B------:R-:W-:Y:S01]  /*1d80*/  IMAD.SHL.U32 R15, R15, 0x2, RZ ;  /* 0x000000020f0f7824 */ /* 0x000fe200078e00ff */
[----:B------:R-:W-:Y:S02]  /*1d90*/  @!P2 LOP3.LUT R39, R39, 0x1b, RZ, 0x3c, !PT ;  /* 0x0000001b2727a812 */ /* 0x000fe400078e3cff */
[----:B------:R-:W-:Y:S02]  /*1da0*/  ISETP.GE.AND P5, PT, R4, RZ, PT ;  /* 0x000000ff0400720c */ /* 0x000fe40003fa6270 */
[C---:B------:R-:W-:Y:S01]  /*1db0*/  PRMT R4, R47.reuse, 0x8880, RZ ;  /* 0x000088802f047816 */ /* 0x040fe200000000ff */
[----:B------:R-:W-:Y:S01]  /*1dc0*/  IMAD.SHL.U32 R47, R47, 0x2, RZ ;  /* 0x000000022f2f7824 */ /* 0x000fe200078e00ff */
[----:B------:R-:W-:-:S02]  /*1dd0*/  PRMT R11, R39, 0x8880, RZ ;  /* 0x00008880270b7816 */ /* 0x000fc400000000ff */
[----:B------:R-:W-:Y:S02]  /*1de0*/  ISETP.GE.AND P3, PT, R4, RZ, PT ;  /* 0x000000ff0400720c */ /* 0x000fe40003f66270 */
[C---:B------:R-:W-:Y:S01]  /*1df0*/  PRMT R4, R52.reuse, 0x8880, RZ ;  /* 0x0000888034047816 */ /* 0x040fe200000000ff */
[----:B------:R-:W-:Y:S01]  /*1e00*/  IMAD.SHL.U32 R52, R52, 0x2, RZ ;  /* 0x0000000234347824 */ /* 0x000fe200078e00ff */
[----:B------:R-:W-:Y:S02]  /*1e10*/  ISETP.GE.AND P1, PT, R11, RZ, PT ;  /* 0x000000ff0b00720c */ /* 0x000fe40003f26270 */
[----:B------:R-:W-:Y:S01]  /*1e20*/  ISETP.GE.AND P2, PT, R4, RZ, PT ;  /* 0x000000ff0400720c */ /* 0x000fe20003f46270 */
[----:B------:R-:W-:Y:S01]  /*1e30*/  IMAD.SHL.U32 R4, R50, 0x2, RZ ;  /* 0x0000000232047824 */ /* 0x000fe200078e00ff */
[----:B------:R-:W-:Y:S01]  /*1e40*/  @!P6 LOP3.LUT R54, R54, 0x1b, RZ, 0x3c, !PT ;  /* 0x0000001b3636e812 */ /* 0x000fe200078e3cff */
[----:B------:R-:W-:Y:S01]  /*1e50*/  IMAD.SHL.U32 R50, R61, 0x2, RZ ;  /* 0x000000023d327824 */ /* 0x000fe200078e00ff */
[----:B------:R-:W-:-:S02]  /*1e60*/  @!P5 LOP3.LUT R15, R15, 0x1b, RZ, 0x3c, !PT ;  /* 0x0000001b0f0fd812 */ /* 0x000fc400078e3cff */
[----:B------:R-:W-:Y:S02]  /*1e70*/  @!P0 LOP3.LUT R4, R4, 0x1b, RZ, 0x3c, !PT ;  /* 0x0000001b04048812 */ /* 0x000fe400078e3cff */
[----:B------:R-:W-:Y:S02]  /*1e80*/  @!P4 LOP3.LUT R50, R50, 0x1b, RZ, 0x3c, !PT ;  /* 0x0000001b3232c812 */ /* 0x000fe400078e3cff */
[----:B------:R-:W-:Y:S02]  /*1e90*/  @!P3 LOP3.LUT R47, R47, 0x1b, RZ, 0x3c, !PT ;  /* 0x0000001b2f2fb812 */ /* 0x000fe400078e3cff */
[-C--:B------:R-:W-:Y:S02]  /*1ea0*/  LOP3.LUT R50, R50, R13.reuse, RZ, 0x3c, !PT ;  /* 0x0000000d32327212 */ /* 0x080fe400078e3cff */
[----:B------:R-:W-:Y:S01]  /*1eb0*/  LOP3.LUT R13, R54, R13, RZ, 0x3c, !PT ;  /* 0x0000000d360d7212 */ /* 0x000fe200078e3cff */
[----:B------:R-:W-:Y:S01]  /*1ec0*/  IMAD.SHL.U32 R54, R39, 0x2, RZ ;  /* 0x0000000227367824 */ /* 0x000fe200078e00ff */
[----:B------:R-:W-:-:S02]  /*1ed0*/  @!P2 LOP3.LUT R52, R52, 0x1b, RZ, 0x3c, !PT ;  /* 0x0000001b3434a812 */ /* 0x000fc400078e3cff */
[-C--:B------:R-:W-:Y:S02]  /*1ee0*/  LOP3.LUT R11, R56, R31.reuse, RZ, 0x3c, !PT ;  /* 0x0000001f380b7212 */ /* 0x080fe400078e3cff */
[----:B------:R-:W-:Y:S02]  /*1ef0*/  @!P1 LOP3.LUT R54, R54, 0x1b, RZ, 0x3c, !PT ;  /* 0x0000001b36369812 */ /* 0x000fe400078e3cff */
[----:B------:R-:W-:Y:S02]  /*1f00*/  LOP3.LUT R4, R4, R31, RZ, 0x3c, !PT ;  /* 0x0000001f04047212 */ /* 0x000fe400078e3cff */
[-C--:B------:R-:W-:Y:S02]  /*1f10*/  LOP3.LUT R15, R15, R6.reuse, RZ, 0x3c, !PT ;  /* 0x000000060f0f7212 */ /* 0x080fe400078e3cff */
[----:B------:R-:W-:Y:S02]  /*1f20*/  LOP3.LUT R31, R52, R53, RZ, 0x3c, !PT ;  /* 0x00000035341f7212 */ /* 0x000fe400078e3cff */
[----:B------:R-:W-:-:S02]  /*1f30*/  LOP3.LUT R6, R47, R6, RZ, 0x3c, !PT ;  /* 0x000000062f067212 */ /* 0x000fc400078e3cff */
[----:B------:R-:W-:Y:S02]  /*1f40*/  LOP3.LUT R53, R54, R53, RZ, 0x3c, !PT ;  /* 0x0000003536357212 */ /* 0x000fe400078e3cff */
[----:B------:R-:W-:Y:S02]  /*1f50*/  LOP3.LUT R10, R10, 0xffff, R11, 0x48, !PT ;  /* 0x0000ffff0a0a7812 */ /* 0x000fe400078e480b */
[----:B------:R-:W-:Y:S02]  /*1f60*/  LOP3.LUT R2, R2, 0xffff, R31, 0x48, !PT ;  /* 0x0000ffff02027812 */ /* 0x000fe400078e481f */
[--C-:B------:R-:W-:Y:S02]  /*1f70*/  LOP3.LUT R38, R38, 0xffff, R15.reuse, 0x48, !PT ;  /* 0x0000ffff26267812 */ /* 0x100fe400078e480f */
[----:B------:R-:W-:Y:S02]  /*1f80*/  LOP3.LUT R40, R40, 0xffff, R15, 0x48, !PT ;  /* 0x0000ffff28287812 */ /* 0x000fe400078e480f */
[----:B------:R-:W-:-:S02]  /*1f90*/  LOP3.LUT R42, R42, 0xffff, R13, 0x48, !PT ;  /* 0x0000ffff2a2a7812 */ /* 0x000fc400078e480d */
[----:B------:R-:W-:Y:S02]  /*1fa0*/  LOP3.LUT R43, R43, 0xffff, R13, 0x48, !PT ;  /* 0x0000ffff2b2b7812 */ /* 0x000fe400078e480d */
[----:B------:R-:W-:Y:S02]  /*1fb0*/  LOP3.LUT R41, R41, 0xffff, R11, 0x48, !PT ;  /* 0x0000ffff29297812 */ /* 0x000fe400078e480b */
[--C-:B------:R-:W-:Y:S02]  /*1fc0*/  LOP3.LUT R46, R46, 0xffff, R53.reuse, 0x48, !PT ;  /* 0x0000ffff2e2e7812 */ /* 0x100fe400078e4835 */
[----:B------:R-:W-:Y:S02]  /*1fd0*/  LOP3.LUT R44, R44, 0xffff, R53, 0x48, !PT ;  /* 0x0000ffff2c2c7812 */ /* 0x000fe400078e4835 */
[----:B------:R-:W-:Y:S02]  /*1fe0*/  LOP3.LUT R48, R48, 0xffff, R31, 0x48, !PT ;  /* 0x0000ffff30307812 */ /* 0x000fe400078e481f */
[----:B------:R-:W-:-:S02]  /*1ff0*/  LOP3.LUT R37, R37, 0xffff, R6, 0x48, !PT ;  /* 0x0000ffff25257812 */ /* 0x000fc400078e4806 */
[----:B------:R-:W-:Y:S02]  /*2000*/  LOP3.LUT R8, R8, 0xffff, R6, 0x48, !PT ;  /* 0x0000ffff08087812 */ /* 0x000fe400078e4806 */
[--C-:B------:R-:W-:Y:S02]  /*2010*/  LOP3.LUT R49, R49, 0xffff, R50.reuse, 0x48, !PT ;  /* 0x0000ffff31317812 */ /* 0x100fe400078e4832 */
[----:B------:R-:W-:Y:S02]  /*2020*/  LOP3.LUT R51, R51, 0xffff, R50, 0x48, !PT ;  /* 0x0000ffff33337812 */ /* 0x000fe400078e4832 */
[--C-:B------:R-:W-:Y:S02]  /*2030*/  LOP3.LUT R45, R45, 0xffff, R4.reuse, 0x48, !PT ;  /* 0x0000ffff2d2d7812 */ /* 0x100fe400078e4804 */
[----:B------:R-:W-:Y:S02]  /*2040*/  LOP3.LUT R69, R69, 0xffff, R4, 0x48, !PT ;  /* 0x0000ffff45457812 */ /* 0x000fe400078e4804 */
[----:B------:R-:W-:-:S02]  /*2050*/  LOP3.LUT R65, R10, 0xff, RZ, 0xc0, !PT ;  /* 0x000000ff0a417812 */ /* 0x000fc400078ec0ff */
[----:B------:R-:W-:Y:S02]  /*2060*/  LOP3.LUT R4, R2, 0xff, RZ, 0xc0, !PT ;  /* 0x000000ff02047812 */ /* 0x000fe400078ec0ff */
[----:B------:R-:W-:Y:S01]  /*2070*/  LOP3.LUT R64, R46, 0xff, RZ, 0xc0, !PT ;  /* 0x000000ff2e407812 */ /* 0x000fe200078ec0ff */
[----:B------:R0:W1:Y:S01]  /*2080*/  LDC.U8 R31, c[0x3][R65+0x100] ;  /* 0x00c04000411f7b82 */ /* 0x0000620000000000 */
[----:B------:R-:W-:Y:S02]  /*2090*/  LOP3.LUT R61, R38, 0xff, RZ, 0xc0, !PT ;  /* 0x000000ff263d7812 */ /* 0x000fe400078ec0ff */
[----:B------:R-:W-:Y:S02]  /*20a0*/  LOP3.LUT R56, R42, 0xff, RZ, 0xc0, !PT ;  /* 0x000000ff2a387812 */ /* 0x000fe400078ec0ff */
[----:B------:R-:W-:Y:S02]  /*20b0*/  LOP3.LUT R54, R49, 0xff, RZ, 0xc0, !PT ;  /* 0x000000ff31367812 */ /* 0x000fe400078ec0ff */
[----:B------:R-:W-:Y:S01]  /*20c0*/  LOP3.LUT R52, R45, 0xff, RZ, 0xc0, !PT ;  /* 0x000000ff2d347812 */ /* 0x000fe200078ec0ff */
[----:B------:R0:W2:Y:S01]  /*20d0*/  LDC.U8 R39, c[0x3][R64+0x100] ;  /* 0x00c0400040277b82 */ /* 0x0000a20000000000 */
[----:B------:R-:W-:-:S02]  /*20e0*/  LOP3.LUT R50, R48, 0xff, RZ, 0xc0, !PT ;  /* 0x000000ff30327812 */ /* 0x000fc400078ec0ff */
[----:B------:R-:W-:Y:S02]  /*20f0*/  LOP3.LUT R15, R37, 0xff, RZ, 0xc0, !PT ;  /* 0x000000ff250f7812 */ /* 0x000fe400078ec0ff */
[----:B------:R-:W-:Y:S02]  /*2100*/  LOP3.LUT R13, R40, 0xff, RZ, 0xc0, !PT ;  /* 0x000000ff280d7812 */ /* 0x000fe400078ec0ff */
[----:B------:R-:W-:Y:S01]  /*2110*/  LOP3.LUT R11, R43, 0xff, RZ, 0xc0, !PT ;  /* 0x000000ff2b0b7812 */ /* 0x000fe200078ec0ff */
[----:B------:R0:W3:Y:S01]  /*2120*/  LDC.U8 R48, c[0x3][R54+0x100] ;  /* 0x00c0400036307b82 */ /* 0x0000e20000000000 */
[----:B------:R-:W-:Y:S02]  /*2130*/  LOP3.LUT R10, R41, 0xff, RZ, 0xc0, !PT ;  /* 0x000000ff290a7812 */ /* 0x000fe400078ec0ff */
[----:B------:R-:W-:Y:S02]  /*2140*/  LOP3.LUT R6, R44, 0xff, RZ, 0xc0, !PT ;  /* 0x000000ff2c067812 */ /* 0x000fe400078ec0ff */
[----:B------:R-:W-:-:S02]  /*2150*/  LOP3.LUT R8, R8, 0xff, RZ, 0xc0, !PT ;  /* 0x000000ff08087812 */ /* 0x000fc400078ec0ff */
[----:B------:R-:W-:Y:S01]  /*2160*/  LOP3.LUT R2, R51, 0xff, RZ, 0xc0, !PT ;  /* 0x000000ff33027812 */ /* 0x000fe200078ec0ff */
[----:B------:R0:W4:Y:S01]  /*2170*/  LDC.U8 R41, c[0x3][R61+0x100] ;  /* 0x00c040003d297b82 */ /* 0x0001220000000000 */
[----:B------:R-:W-:Y:S02]  /*2180*/  LOP3.LUT R69, R69, 0xff, RZ, 0xc0, !PT ;  /* 0x000000ff45457812 */ /* 0x000fe400078ec0ff */
[----:B------:R-:W-:-:S05]  /*2190*/  LOP3.LUT P0, RZ, R36, 0xff, RZ, 0xc0, !PT ;  /* 0x000000ff24ff7812 */ /* 0x000fca000780c0ff */
[----:B------:R0:W0:Y:S08]  /*21a0*/  LDC.U8 R44, c[0x3][R56+0x100] ;  /* 0x00c04000382c7b82 */ /* 0x0000300000000000 */
        /* <DEDUP_REMOVED lines=10> */
[----:B------:R0:W0:Y:S01]  /*2250*/  LDC.U8 R49, c[0x3][R69+0x100] ;  /* 0x00c0400045317b82 */ /* 0x0000220000000000 */
[----:B-1234-:R-:W-:Y:S05]  /*2260*/  @P0 BRA `(.L_x_2) ;  /* 0xffffffe400ac0947 */ /* 0x01efea000383ffff */
[----:B------:R-:W1:Y:S01]  /*2270*/  S2R R0, SR_CTAID.X ;  /* 0x0000000000007919 */ /* 0x000e620000002500 */
[----:B------:R-:W2:Y:S01]  /*2280*/  LDCU.64 UR6, c[0x0][0x380] ;  /* 0x00007000ff0677ac */ /* 0x000ea20008000a00 */
[----:B0-----:R-:W-:Y:S01]  /*2290*/  LOP3.LUT R25, R49, R25, RZ, 0x3c, !PT ;  /* 0x0000001931197212 */ /* 0x001fe200078e3cff */
[----:B------:R-:W1:Y:S01]  /*22a0*/  S2R R3, SR_TID.X ;  /* 0x0000000000037919 */ /* 0x000e620000002100 */
[----:B------:R-:W-:Y:S02]  /*22b0*/  LOP3.LUT R27, R46, R27, RZ, 0x3c, !PT ;  /* 0x0000001b2e1b7212 */ /* 0x000fe400078e3cff */
[----:B------:R-:W-:Y:S02]  /*22c0*/  LOP3.LUT R43, R43, R28, RZ, 0x3c, !PT ;  /* 0x0000001c2b2b7212 */ /* 0x000fe400078e3cff */
[----:B------:R-:W-:Y:S02]  /*22d0*/  LOP3.LUT R29, R40, R29, RZ, 0x3c, !PT ;  /* 0x0000001d281d7212 */ /* 0x000fe400078e3cff */
[----:B------:R-:W-:-:S02]  /*22e0*/  LOP3.LUT R37, R37, R22, RZ, 0x3c, !PT ;  /* 0x0000001625257212 */ /* 0x000fc400078e3cff */
[----:B------:R-:W-:Y:S02]  /*22f0*/  LOP3.LUT R51, R51, R24, RZ, 0x3c, !PT ;  /* 0x0000001833337212 */ /* 0x000fe400078e3cff */
[----:B------:R-:W-:Y:S02]  /*2300*/  LOP3.LUT R23, R47, R23, RZ, 0x3c, !PT ;  /* 0x000000172f177212 */ /* 0x000fe400078e3cff */
        /* <DEDUP_REMOVED lines=8> */
[----:B------:R-:W-:Y:S01]  /*2390*/  LOP3.LUT R5, R44, R60, RZ, 0x3c, !PT ;  /* 0x0000003c2c057212 */ /* 0x000fe200078e3cff */
[----:B-1----:R-:W-:-:S05]  /*23a0*/  IMAD R3, R0, 0x200, R3 ;  /* 0x0000020000037824 */ /* 0x002fca00078e0203 */
[----:B--2---:R-:W-:-:S05]  /*23b0*/  LEA R2, P0, R3, UR6, 0x4 ;  /* 0x0000000603027c11 */ /* 0x004fca000f8020ff */
[----:B------:R-:W-:-:S05]  /*23c0*/  IMAD.X R3, RZ, RZ, UR7, P0 ;  /* 0x00000007ff037e24 */ /* 0x000fca00080e06ff */
[----:B------:R-:W-:Y:S04]  /*23d0*/  STG.E.U8 desc[UR4][R2.64], R31 ;  /* 0x0000001f02007986 */ /* 0x000fe8000c101104 */
        /* <DEDUP_REMOVED lines=14> */
[----:B------:R-:W-:Y:S01]  /*24c0*/  STG.E.U8 desc[UR4][R2.64+0xf], R25 ;  /* 0x00000f1902007986 */ /* 0x000fe2000c101104 */
[----:B------:R-:W-:Y:S06]  /*24d0*/  BAR.SYNC.DEFER_BLOCKING 0x0 ;  /* 0x0000000000007b1d */ /* 0x000fec0000010000 */
[----:B------:R-:W-:Y:S05]  /*24e0*/  EXIT ;  /* 0x000000000000794d */ /* 0x000fea0003800000 */
.L_x_3:
        /* <DEDUP_REMOVED lines=9> */
.L_x_8:


//--------------------- .text._Z18aes256_encrypt_ecbPhmS_S_ --------------------------
	.section	.text._Z18aes256_encrypt_ecbPhmS_S_,"ax",@progbits
	.align	128
        .global         _Z18aes256_encrypt_ecbPhmS_S_
        .type           _Z18aes256_encrypt_ecbPhmS_S_,@function
        .size           _Z18aes256_encrypt_ecbPhmS_S_,(.L_x_9 - _Z18aes256_encrypt_ecbPhmS_S_)
        .other          _Z18aes256_encrypt_ecbPhmS_S_,@"STO_CUDA_ENTRY STV_DEFAULT"
_Z18aes256_encrypt_ecbPhmS_S_:
.text._Z18aes256_encrypt_ecbPhmS_S_:
        /* <DEDUP_REMOVED lines=27> */
[----:B------:R-:W3:Y:S04]  /*01b0*/  LDG.E.U8 R39, desc[UR4][R10.64+0xb] ;  /* 0x00000b040a277981 */ /* 0x000ee8000c1e1100 */
[----:B------:R-:W3:Y:S04]  /*01c0*/  LDG.E.U8 R31, desc[UR4][R10.64+0xc] ;  /* 0x00000c040a1f7981 */ /* 0x000ee8000c1e1100 */
[----:B------:R-:W3:Y:S04]  /*01d0*/  LDG.E.U8 R41, desc[UR4][R10.64+0xd] ;  /* 0x00000d040a297981 */ /* 0x000ee8000c1e1100 */
[----:B------:R-:W3:Y:S04]  /*01e0*/  LDG.E.U8 R43, desc[UR4][R10.64+0xe] ;  /* 0x00000e040a2b7981 */ /* 0x000ee8000c1e1100 */
[----:B------:R-:W3:Y:S04]  /*01f0*/  LDG.E.U8 R45, desc[UR4][R10.64+0xf] ;  /* 0x00000f040a2d7981 */ /* 0x000ee8000c1e1100 */
[----:B--2---:R-:W-:Y:S04]  /*0200*/  STG.E.U8 desc[UR4][R32.64+0xf], R2 ;  /* 0x00000f0220007986 */ /* 0x004fe8000c101104 */
[----:B------:R-:W2:Y:S04]  /*0210*/  LDG.E.U8 R18, desc[UR4][R34.64+0x1f] ;  /* 0x00001f0422127981 */ /* 0x000ea8000c1e1100 */
        /* <DEDUP_REMOVED lines=55> */
[----:B------:R-:W2:Y:S01]  /*0590*/  LDG.E.U8 R26, desc[UR4][R34.64+0x11] ;  /* 0x00001104221a7981 */ /* 0x000ea2000c1e1100 */
[----:B----4-:R-:W-:-:S03]  /*05a0*/  LOP3.LUT R37, R37, R12, RZ, 0x3c, !PT ;  /* 0x0000000c25257212 */ /* 0x010fc600078e3cff */
[----:B--2---:R-:W-:Y:S04]  /*05b0*/  STG.E.U8 desc[UR4][R32.64+0x11], R26 ;  /* 0x0000111a20007986 */ /* 0x004fe8000c101104 */
[----:B------:R-:W2:Y:S01]  /*05c0*/  LDG.E.U8 R27, desc[UR4][R34.64] ;  /* 0x00000004221b7981 */ /* 0x000ea2000c1e1100 */
[----:B---3--:R-:W-:Y:S02]  /*05d0*/  LOP3.LUT R43, R43, R4, RZ, 0x3c, !PT ;  /* 0x000000042b2b7212 */ /* 0x008fe400078e3cff */
        /* <DEDUP_REMOVED lines=8> */
[----:B------:R-:W-:Y:S01]  /*0660*/  LOP3.LUT R46, R46, R21, RZ, 0x3c, !PT ;  /* 0x000000152e2e7212 */ /* 0x000fe200078e3cff */
[----:B------:R-:W-:Y:S01]  /*0670*/  IMAD.MOV.U32 R29, RZ, RZ, 0x1 ;  /* 0x00000001ff1d7424 */ /* 0x000fe200078e00ff */
[----:B------:R-:W-:Y:S01]  /*0680*/  PRMT R31, R43, 0x7610, R31 ;  /* 0x000076102b1f7816 */ /* 0x000fe2000000001f */
[----:B------:R-:W-:Y:S01]  /*0690*/  IMAD.MOV.U32 R30, RZ, RZ, 0x1 ;  /* 0x00000001ff1e7424 */ /* 0x000fe200078e00ff */
[----:B------:R-:W-:-:S02]  /*06a0*/  PRMT R14, R45, 0x7610, R14 ;  /* 0x000076102d0e7816 */ /* 0x000fc4000000000e */
[----:B------:R-:W-:Y:S02]  /*06b0*/  LOP3.LUT R36, R36, R13, RZ, 0x3c, !PT ;  /* 0x0000000d24247212 */ /* 0x000fe400078e3cff */
[----:B------:R-:W-:Y:S02]  /*06c0*/  LOP3.LUT R48, R48, R17, RZ, 0x3c, !PT ;  /* 0x0000001130307212 */ /* 0x000fe400078e3cff */
[----:B------:R-:W-:Y:S02]  /*06d0*/  LOP3.LUT R40, R40, R19, RZ, 0x3c, !PT ;  /* 0x0000001328287212 */ /* 0x000fe400078e3cff */
[----:B------:R-:W-:Y:S01]  /*06e0*/  LOP3.LUT R42, R42, R25, RZ, 0x3c, !PT ;  /* 0x000000192a2a7212 */ /* 0x000fe200078e3cff */
[----:B--2---:R0:W-:Y:S01]  /*06f0*/  STG.E.U8 desc[UR4][R32.64], R27 ;  /* 0x0000001b20007986 */ /* 0x0041e2000c101104 */
[----:B------:R-:W-:-:S03]  /*0700*/  LOP3.LUT R44, R44, R27, RZ, 0x3c, !PT ;  /* 0x0000001b2c2c7212 */ /* 0x000fc600078e3cff */
[----:B------:R1:W5:Y:S01]  /*0710*/  LDG.E.U8 R28, desc[UR4][R34.64+0x10] ;  /* 0x00001004221c7981 */ /* 0x000362000c1e1100 */
[----:B------:R-:W-:Y:S02]  /*0720*/  PRMT R43, R44, 0x7610, R43 ;  /* 0x000076102c2b7816 */ /* 0x000fe4000000002b */
[----:B0-----:R-:W-:Y:S02]  /*0730*/  PRMT R32, R41, 0x7610, R32 ;  /* 0x0000761029207816 */ /* 0x001fe40000000020 */
[----:B-1----:R-:W-:Y:S02]  /*0740*/  PRMT R35, R37, 0x7610, R35 ;  /* 0x0000761025237816 */ /* 0x002fe40000000023 */
[----:B------:R-:W-:Y:S02]  /*0750*/  PRMT R33, R47, 0x7610, R33 ;  /* 0x000076102f217816 */ /* 0x000fe40000000021 */
[----:B------:R-:W-:Y:S02]  /*0760*/  PRMT R34, R39, 0x7610, R34 ;  /* 0x0000761027227816 */ /* 0x000fe40000000022 */
[----:B------:R-:W-:-:S02]  /*0770*/  PRMT R37, R38, 0x7610, R37 ;  /* 0x0000761026257816 */ /* 0x000fc40000000025 */
[----:B------:R-:W-:Y:S02]  /*0780*/  PRMT R47, R50, 0x7610, R47 ;  /* 0x00007610322f7816 */ /* 0x000fe4000000002f */
[----:B------:R-:W-:Y:S02]  /*0790*/  PRMT R38, R9, 0x7610, R38 ;  /* 0x0000761009267816 */ /* 0x000fe40000000026 */
[----:B------:R-:W-:Y:S02]  /*07a0*/  PRMT R39, R3, 0x7610, R39 ;  /* 0x0000761003277816 */ /* 0x000fe40000000027 */
[----:B------:R-:W-:-:S07]  /*07b0*/  PRMT R41, R46, 0x7610, R41 ;  /* 0x000076102e297816 */ /* 0x000fce0000000029 */
.L_x_5:
[----:B------:R-:W-:Y:S02]  /*07c0*/  LOP3.LUT R44, R48, 0xff, RZ, 0xc0, !PT ;  /* 0x000000ff302c7812 */ /* 0x000fe400078ec0ff */
[----:B------:R-:W-:Y:S02]  /*07d0*/  LOP3.LUT R45, R47, 0xff, RZ, 0xc0, !PT ;  /* 0x000000ff2f2d7812 */ /* 0x000fe400078ec0ff */
[----:B------:R-:W-:Y:S02]  /*07e0*/  LOP3.LUT R46, R14, 0xff, RZ, 0xc0, !PT ;  /* 0x000000ff0e2e7812 */ /* 0x000fe400078ec0ff */
[----:B------:R-:W0:Y:S01]  /*07f0*/  LDC.U8 R44, c[0x3][R44] ;  /* 0x00c000002c2c7b82 */ /* 0x000e220000000000 */
[----:B------:R-:W-:Y:S02]  /*0800*/  LOP3.LUT R3, R29, 0x1, RZ, 0xc0, !PT ;  /* 0x000000011d037812 */ /* 0x000fe400078ec0ff */
[----:B------:R-:W-:Y:S02]  /*0810*/  PRMT R47, R18, 0x7610, R47 ;  /* 0x00007610122f7816 */ /* 0x000fe4000000002f */
[----:B------:R-:W-:-:S02]  /*0820*/  ISETP.NE.U32.AND P0, PT, R3, 0x1, PT ;  /* 0x000000010300780c */ /* 0x000fc40003f05070 */
[----:B------:R-:W-:Y:S01]  /*0830*/  PRMT R48, R20, 0x7610, R48 ;  /* 0x0000761014307816 */ /* 0x000fe20000000030 */
[----:B------:R-:W1:Y:S01]  /*0840*/  LDC.U8 R45, c[0x3][R45] ;  /* 0x00c000002d2d7b82 */ /* 0x000e620000000000 */
[----:B------:R-:W-:Y:S02]  /*0850*/  PRMT R49, R24, 0x7610, R49 ;  /* 0x0000761018317816 */ /* 0x000fe40000000031 */
[----:B------:R-:W-:Y:S02]  /*0860*/  PRMT R50, R69, 0x7610, R50 ;  /* 0x0000761045327816 */ /* 0x000fe40000000032 */
[----:B------:R-:W-:Y:S02]  /*0870*/  PRMT R51, R5, 0x7610, R51 ;  /* 0x0000761005337816 */ /* 0x000fe40000000033 */
[----:B------:R-:W-:Y:S01]  /*0880*/  PRMT R52, R7, 0x7610, R52 ;  /* 0x0000761007347816 */ /* 0x000fe20000000034 */
[----:B------:R-:W2:Y:S01]  /*0890*/  LDC.U8 R46, c[0x3][R46] ;  /* 0x00c000002e2e7b82 */ /* 0x000ea20000000000 */
        /* <DEDUP_REMOVED lines=9> */
[----:B-----5:R-:W-:Y:S01]  /*0930*/  PRMT R3, R28, 0x7610, R3 ;  /* 0x000076101c037816 */ /* 0x020fe20000000003 */
[----:B------:R-:W-:Y:S06]  /*0940*/  @!P0 BRA `(.L_x_4) ;  /* 0x0000000400a48947 */ /* 0x000fec0003800000 */
[----:B------:R-:W-:Y:S02]  /*0950*/  LOP3.LUT R48, R24, 0xff, RZ, 0xc0, !PT ;  /* 0x000000ff18307812 */ /* 0x000fe400078ec0ff */
[----:B------:R-:W-:Y:S02]  /*0960*/  LOP3.LUT R14, R18, 0xff, RZ, 0xc0, !PT ;  /* 0x000000ff120e7812 */ /* 0x000fe400078ec0ff */
[----:B------:R-:W-:Y:S01]  /*0970*/  LOP3.LUT R9, R20, 0xff, RZ, 0xc0, !PT ;  /* 0x000000ff14097812 */ /* 0x000fe200078ec0ff */
[----:B------:R-:W3:Y:S01]  /*0980*/  LDC.U8 R3, c[0x3][R48] ;  /* 0x00c0000030037b82 */ /* 0x000ee20000000000 */
[----:B------:R-:W-:-:S07]  /*0990*/  LOP3.LUT R47, R69, 0xff, RZ, 0xc0, !PT ;  /* 0x000000ff452f7812 */ /* 0x000fce00078ec0ff */
[----:B------:R-:W4:Y:S08]  /*09a0*/  LDC.U8 R54, c[0x3][R9] ;  /* 0x00c0000009367b82 */ /* 0x000f300000000000 */
[----:B------:R-:W5:Y:S08]  /*09b0*/  LDC.U8 R14, c[0x3][R14] ;  /* 0x00c000000e0e7b82 */ /* 0x000f700000000000 */
[----:B------:R-:W0:Y:S01]  /*09c0*/  LDC.U8 R52, c[0x3][R47] ;  /* 0x00c000002f347b82 */ /* 0x000e220000000000 */
[----:B---3--:R-:W-:-:S04]  /*09d0*/  LOP3.LUT R3, R30, R3, R27, 0x96, !PT ;  /* 0x000000031e037212 */ /* 0x008fc800078e961b */
[----:B------:R-:W-:Y:S02]  /*09e0*/  LOP3.LUT R55, R13, R22, R3, 0x96, !PT ;  /* 0x000000160d377212 */ /* 0x000fe400078e9603 */
[----:B------:R-:W-:Y:S02]  /*09f0*/  LOP3.LUT R58, R22, R3, RZ, 0x3c, !PT ;  /* 0x00000003163a7212 */ /* 0x000fe400078e3cff */
[----:B----4-:R-:W-:Y:S02]  /*0a00*/  LOP3.LUT R54, R25, R54, RZ, 0x3c, !PT ;  /* 0x0000003619367212 */ /* 0x010fe400078e3cff */
[----:B------:R-:W-:Y:S02]  /*0a10*/  LOP3.LUT R9, R8, 0xffff, R55, 0x48, !PT ;  /* 0x0000ffff08097812 */ /* 0x000fe400078e4837 */
[----:B------:R-:W-:Y:S02]  /*0a20*/  LOP3.LUT R53, R12, R17, R54, 0x96, !PT ;  /* 0x000000110c357212 */ /* 0x000fe400078e9636 */
[----:B------:R-:W-:-:S02]  /*0a30*/  LOP3.LUT R50, R8, R55, RZ, 0x3c, !PT ;  /* 0x0000003708327212 */ /* 0x000fc400078e3cff */
[----:B-----5:R-:W-:Y:S02]  /*0a40*/  LOP3.LUT R57, R21, R14, RZ, 0x3c, !PT ;  /* 0x0000000e15397212 */ /* 0x020fe400078e3cff */
[----:B------:R-:W-:Y:S02]  /*0a50*/  LOP3.LUT R14, R9, 0xff, RZ, 0xc0, !PT ;  /* 0x000000ff090e7812 */ /* 0x000fe400078ec0ff */
[----:B------:R-:W-:Y:S02]  /*0a60*/  LOP3.LUT R49, R11, R16, R57, 0x96, !PT ;  /* 0x000000100b317212 */ /* 0x000fe400078e9639 */
[C---:B------:R-:W-:Y:S01]  /*0a70*/  PRMT R9, R30.reuse, 0x8880, RZ ;  /* 0x000088801e097816 */ /* 0x040fe200000000ff */
[----:B------:R-:W-:Y:S01]  /*0a80*/  IMAD.SHL.U32 R30, R30, 0x2, RZ ;  /* 0x000000021e1e7824 */ /* 0x000fe200078e00ff */
[----:B0-----:R-:W-:Y:S02]  /*0a90*/  LOP3.LUT R52, R19, R52, RZ, 0x3c, !PT ;  /* 0x0000003413347212 */ /* 0x001fe400078e3cff */
[----:B------:R-:W-:-:S02]  /*0aa0*/  LOP3.LUT R11, R4, 0xffff, R49, 0x48, !PT ;  /* 0x0000ffff040b7812 */ /* 0x000fc400078e4831 */
[----:B------:R-:W-:Y:S02]  /*0ab0*/  LOP3.LUT R51, R10, R15, R52, 0x96, !PT ;  /* 0x0000000f0a337212 */ /* 0x000fe400078e9634 */
[----:B------:R-:W-:Y:S02]  /*0ac0*/  LOP3.LUT R10, R6, 0xffff, R53, 0x48, !PT ;  /* 0x0000ffff060a7812 */ /* 0x000fe400078e4835 */
[----:B------:R-:W-:Y:S02]  /*0ad0*/  LOP3.LUT R12, R2, 0xffff, R51, 0x48, !PT ;  /* 0x0000ffff020c7812 */ /* 0x000fe400078e4833 */
[----:B------:R-:W-:Y:S02]  /*0ae0*/  LOP3.LUT R19, R10, 0xff, RZ, 0xc0, !PT ;  /* 0x000000ff0a137812 */ /* 0x000fe400078ec0ff */
[----:B------:R-:W-:Y:S02]  /*0af0*/  LOP3.LUT R21, R12, 0xff, RZ, 0xc0, !PT ;  /* 0x000000ff0c157812 */ /* 0x000fe400078ec0ff */
[----:B------:R-:W-:Y:S01]  /*0b00*/  LOP3.LUT R10, R11, 0xff, RZ, 0xc0, !PT ;  /* 0x000000ff0b0a7812 */ /* 0x000fe200078ec0ff */
[----:B------:R-:W0:Y:S01]  /*0b10*/  LDC.64 R12, c[0x0][0x398] ;  /* 0x0000e600ff0c7b82 */ /* 0x000e220000000a00 */
[----:B------:R-:W-:-:S02]  /*0b20*/  PRMT R9, R9, 0x7710, RZ ;  /* 0x0000771009097816 */ /* 0x000fc400000000ff */
[----:B------:R-:W-:Y:S02]  /*0b30*/  LOP3.LUT R56, R16, R57, RZ, 0x3c, !PT ;  /* 0x0000003910387212 */ /* 0x000fe400078e3cff */
[----:B------:R-:W-:Y:S02]  /*0b40*/  SHF.R.U32.HI R9, RZ, 0x7, R9 ;  /* 0x00000007ff097819 */ /* 0x000fe40000011609 */
[----:B------:R-:W-:Y:S01]  /*0b50*/  PRMT R60, R57, 0x7610, R60 ;  /* 0x00007610393c7816 */ /* 0x000fe2000000003c */
[----:B------:R3:W4:Y:S01]  /*0b60*/  LDC.U8 R11, c[0x3][R14] ;  /* 0x00c000000e0b7b82 */ /* 0x0007220000000000 */
[----:B------:R-:W-:Y:S02]  /*0b70*/  LOP3.LUT R30, R30, 0x1b, R9, 0x78, !PT ;  /* 0x0000001b1e1e7812 */ /* 0x000fe400078e7809 */
[----:B------:R-:W-:Y:S02]  /*0b80*/  PRMT R59, R52, 0x7610, R59 ;  /* 0x00007610343b7816 */ /* 0x000fe4000000003b */
[----:B------:R-:W-:-:S02]  /*0b90*/  LOP3.LUT R48, R4, R49, RZ, 0x3c, !PT ;  /* 0x0000003104307212 */ /* 0x000fc400078e3cff */
[----:B------:R-:W-:Y:S01]  /*0ba0*/  LOP3.LUT R47, R2, R51, RZ, 0x3c, !PT ;  /* 0x00000033022f7212 */ /* 0x000fe200078e3cff */
[----:B------:R-:W5:Y:S01]  /*0bb0*/  LDC.U8 R21, c[0x3][R21] ;  /* 0x00c0000015157b82 */ /* 0x000f620000000000 */
[----:B---3--:R-:W-:Y:S02]  /*0bc0*/  LOP3.LUT R14, R6, R53, RZ, 0x3c, !PT ;  /* 0x00000035060e7212 */ /* 0x008fe400078e3cff */
[----:B------:R-:W-:Y:S02]  /*0bd0*/  PRMT R25, R54, 0x7610, R25 ;  /* 0x0000761036197816 */ /* 0x000fe40000000019 */
[----:B------:R-:W-:Y:S02]  /*0be0*/  PRMT R6, R14, 0x7610, R6 ;  /* 0x000076100e067816 */ /* 0x000fe40000000006 */
[----:B------:R-:W-:Y:S01]  /*0bf0*/  PRMT R61, R54, 0x7610, R61 ;  /* 0x00007610363d7816 */ /* 0x000fe2000000003d */
[----:B------:R-:W3:Y:S01]  /*0c00*/  LDC.U8 R19, c[0x3][R19] ;  /* 0x00c0000013137b82 */ /* 0x000ee20000000000 */
[----:B0-----:R0:W-:Y:S01]  /*0c10*/  STG.E.U8 desc[UR4][R12.64+0x2], R57 ;  /* 0x000002390c007986 */ /* 0x0011e2000c101104 */
[----:B------:R-:W-:-:S02]  /*0c20*/  PRMT R27, R3, 0x7610, R27 ;  /* 0x00007610031b7816 */ /* 0x000fc4000000001b */
[----:B------:R-:W-:Y:S01]  /*0c30*/  PRMT R22, R58, 0x7610, R22 ;  /* 0x000076103a167816 */ /* 0x000fe20000000016 */
[----:B------:R-:W-:Y:S01]  /*0c40*/  STG.E.U8 desc[UR4][R12.64+0x3], R52 ;  /* 0x000003340c007986 */ /* 0x000fe2000c101104 */
[----:B------:R-:W-:Y:S02]  /*0c50*/  PRMT R16, R56, 0x7610, R16 ;  /* 0x0000761038107816 */ /* 0x000fe40000000010 */
[----:B------:R-:W1:Y:S01]  /*0c60*/  LDC.U8 R10, c[0x3][R10] ;  /* 0x00c000000a0a7b82 */ /* 0x000e620000000000 */
[----:B----4-:R-:W-:Y:S01]  /*0c70*/  LOP3.LUT R9, R28, R11, RZ, 0x3c, !PT ;  /* 0x0000000b1c097212 */ /* 0x010fe200078e3cff */
[----:B------:R-:W-:Y:S01]  /*0c80*/  STG.E.U8 desc[UR4][R12.64+0xa], R49 ;  /* 0x00000a310c007986 */ /* 0x000fe2000c101104 */
[----:B------:R-:W-:Y:S02]  /*0c90*/  LOP3.LUT R11, R17, R54, RZ, 0x3c, !PT ;  /* 0x00000036110b7212 */ /* 0x000fe400078e3cff */
[----:B------:R-:W-:Y:S01]  /*0ca0*/  PRMT R28, R9, 0x7610, R28 ;  /* 0x00007610091c7816 */ /* 0x000fe2000000001c */
[----:B------:R-:W-:Y:S01]  /*0cb0*/  STG.E.U8 desc[UR4][R12.64+0xd], R14 ;  /* 0x00000d0e0c007986 */ /* 0x000fe2000c101104 */
[----:B------:R-:W-:-:S02]  /*0cc0*/  PRMT R17, R11, 0x7610, R17 ;  /* 0x000076100b117816 */ /* 0x000fc40000000011 */
[----:B-----5:R-:W-:Y:S01]  /*0cd0*/  LOP3.LUT R0, R0, R21, RZ, 0x3c, !PT ;  /* 0x0000001500007212 */ /* 0x020fe200078e3cff */
[----:B------:R4:W-:Y:S01]  /*0ce0*/  STG.E.U8 desc[UR4][R12.64+0x5], R11 ;  /* 0x0000050b0c007986 */ /* 0x0009e2000c101104 */
[----:B------:R-:W-:Y:S02]  /*0cf0*/  PRMT R21, R57, 0x7610, R21 ;  /* 0x0000761039157816 */ /* 0x000fe40000000015 */
[----:B0-----:R-:W-:Y:S01]  /*0d00*/  PRMT R57, R11, 0x7610, R57 ;  /* 0x000076100b397816 */ /* 0x001fe20000000039 */
[----:B------:R0:W-:Y:S01]  /*0d10*/  STG.E.U8 desc[UR4][R12.64+0x10], R9 ;  /* 0x000010090c007986 */ /* 0x0001e2000c101104 */
[----:B------:R-:W-:Y:S02]  /*0d20*/  LOP3.LUT R5, R5, R63, R0, 0x96, !PT ;  /* 0x0000003f05057212 */ /* 0x000fe400078e9600 */
[----:B---3--:R-:W-:Y:S01]  /*0d30*/  LOP3.LUT R26, R26, R19, RZ, 0x3c, !PT ;  /* 0x000000131a1a7212 */ /* 0x008fe200078e3cff */
[----:B------:R-:W-:Y:S01]  /*0d40*/  STG.E.U8 desc[UR4][R12.64], R3 ;  /* 0x000000030c007986 */ /* 0x000fe2000c101104 */
[----:B------:R-:W-:-:S02]  /*0d50*/  PRMT R19, R52, 0x7610, R19 ;  /* 0x0000761034137816 */ /* 0x000fc40000000013 */
[----:B------:R-:W-:Y:S01]  /*0d60*/  PRMT R8, R50, 0x7610, R8 ;  /* 0x0000761032087816 */ /* 0x000fe20000000008 */
[----:B------:R3:W-:Y:S01]  /*0d70*/  STG.E.U8 desc[UR4][R12.64+0x1], R54 ;  /* 0x000001360c007986 */ /* 0x0007e2000c101104 */
[----:B----4-:R-:W-:Y:S02]  /*0d80*/  PRMT R11, R49, 0x7610, R11 ;  /* 0x00007610310b7816 */ /* 0x010fe4000000000b */
[----:B-1----:R-:W-:Y:S01]  /*0d90*/  LOP3.LUT R23, R23, R10, RZ, 0x3c, !PT ;  /* 0x0000000a17177212 */ /* 0x002fe200078e3cff */
[----:B------:R-:W-:Y:S01]  /*0da0*/  STG.E.U8 desc[UR4][R12.64+0x4], R58 ;  /* 0x0000043a0c007986 */ /* 0x000fe2000c101104 */
[----:B------:R-:W-:Y:S02]  /*0db0*/  LOP3.LUT R10, R15, R52, RZ, 0x3c, !PT ;  /* 0x000000340f0a7212 */ /* 0x000fe400078e3cff */
[----:B------:R-:W-:Y:S01]  /*0dc0*/  PRMT R52, R49, 0x7610, R52 ;  /* 0x0000761031347816 */ /* 0x000fe20000000034 */
[----:B------:R-:W-:Y:S01]  /*0dd0*/  STG.E.U8 desc[UR4][R12.64+0x6], R56 ;  /* 0x000006380c007986 */ /* 0x000fe2000c101104 */
[----:B------:R-:W-:-:S02]  /*0de0*/  PRMT R49, R14, 0x7610, R49 ;  /* 0x000076100e317816 */ /* 0x000fc40000000031 */
[----:B------:R-:W-:Y:S01]  /*0df0*/  LOP3.LUT R14, R67, R66, R9, 0x96, !PT ;  /* 0x00000042430e7212 */ /* 0x000fe200078e9609 */
[----:B------:R-:W-:Y:S01]  /*0e00*/  STG.E.U8 desc[UR4][R12.64+0x7], R10 ;  /* 0x0000070a0c007986 */ /* 0x000fe2000c101104 */
[----:B------:R-:W-:Y:S02]  /*0e10*/  LOP3.LUT R66, R66, R9, RZ, 0x3c, !PT ;  /* 0x0000000942427212 */ /* 0x000fe400078e3cff */
[----:B0-----:R-:W-:Y:S01]  /*0e20*/  LOP3.LUT R9, R68, R65, R26, 0x96, !PT ;  /* 0x0000004144097212 */ /* 0x001fe200078e961a */
[----:B------:R-:W-:Y:S01]  /*0e30*/  STG.E.U8 desc[UR4][R12.64+0x8], R55 ;  /* 0x000008370c007986 */ /* 0x000fe2000c101104 */
[----:B------:R-:W-:Y:S02]  /*0e40*/  LOP3.LUT R7, R7, R64, R23, 0x96, !PT ;  /* 0x0000004007077212 */ /* 0x000fe400078e9617 */
[----:B------:R-:W-:Y:S01]  /*0e50*/  LOP3.LUT R62, R69, R14, RZ, 0x3c, !PT ;  /* 0x0000000e453e7212 */ /* 0x000fe200078e3cff */
[----:B------:R-:W-:Y:S01]  /*0e60*/  STG.E.U8 desc[UR4][R12.64+0x9], R53 ;  /* 0x000009350c007986 */ /* 0x000fe2000c101104 */
[----:B---3--:R-:W-:-:S02]  /*0e70*/  PRMT R54, R55, 0x7610, R54 ;  /* 0x0000761037367816 */ /* 0x008fc40000000036 */
[----:B------:R-:W-:Y:S01]  /*0e80*/  PRMT R15, R10, 0x7610, R15 ;  /* 0x000076100a0f7816 */ /* 0x000fe2000000000f */
[----:B------:R-:W-:Y:S01]  /*0e90*/  STG.E.U8 desc[UR4][R12.64+0xb], R51 ;  /* 0x00000b330c007986 */ /* 0x000fe2000c101104 */
[----:B------:R-:W-:Y:S02]  /*0ea0*/  PRMT R4, R48, 0x7610, R4 ;  /* 0x0000761030047816 */ /* 0x000fe40000000004 */
[----:B------:R-:W-:Y:S01]  /*0eb0*/  PRMT R2, R47, 0x7610, R2 ;  /* 0x000076102f027816 */ /* 0x000fe20000000002 */
[----:B------:R-:W-:Y:S01]  /*0ec0*/  STG.E.U8 desc[UR4][R12.64+0xc], R50 ;  /* 0x00000c320c007986 */ /* 0x000fe2000c101104 */
[----:B------:R-:W-:Y:S02]  /*0ed0*/  LOP3.LUT R65, R65, R26, RZ, 0x3c, !PT ;  /* 0x0000001a41417212 */ /* 0x000fe400078e3cff */
[----:B------:R-:W-:Y:S01]  /*0ee0*/  LOP3.LUT R64, R64, R23, RZ, 0x3c, !PT ;  /* 0x0000001740407212 */ /* 0x000fe200078e3cff */
[----:B------:R-:W-:Y:S01]  /*0ef0*/  STG.E.U8 desc[UR4][R12.64+0xe], R48 ;  /* 0x00000e300c007986 */ /* 0x000fe2000c101104 */
[----:B------:R-:W-:-:S02]  /*0f00*/  LOP3.LUT R63, R63, R0, RZ, 0x3c, !PT ;  /* 0x000000003f3f7212 */ /* 0x000fc400078e3cff */
[----:B------:R-:W-:Y:S01]  /*0f10*/  PRMT R67, R14, 0x7610, R67 ;  /* 0x000076100e437816 */ /* 0x000fe20000000043 */
[----:B------:R-:W-:Y:S01]  /*0f20*/  STG.E.U8 desc[UR4][R12.64+0xf], R47 ;  /* 0x00000f2f0c007986 */ /* 0x000fe2000c101104 */
[----:B------:R-:W-:Y:S02]  /*0f30*/  LOP3.LUT R24, R24, R9, RZ, 0x3c, !PT ;  /* 0x0000000918187212 */ /* 0x000fe400078e3cff */
[----:B------:R-:W-:Y:S01]  /*0f40*/  PRMT R68, R9, 0x7610, R68 ;  /* 0x0000761009447816 */ /* 0x000fe20000000044 */
[----:B------:R-:W-:Y:S01]  /*0f50*/  STG.E.U8 desc[UR4][R12.64+0x11], R26 ;  /* 0x0000111a0c007986 */ /* 0x000fe2000c101104 */
[----:B------:R-:W-:Y:S02]  /*0f60*/  LOP3.LUT R20, R20, R7, RZ, 0x3c, !PT ;  /* 0x0000000714147212 */ /* 0x000fe400078e3cff */
[----:B------:R-:W-:Y:S01]  /*0f70*/  LOP3.LUT R18, R18, R5, RZ, 0x3c, !PT ;  /* 0x0000000512127212 */ /* 0x000fe200078e3cff */
[----:B------:R0:W-:Y:S01]  /*0f80*/  STG.E.U8 desc[UR4][R12.64+0x12], R23 ;  /* 0x000012170c007986 */ /* 0x0001e2000c101104 */
[----:B------:R-:W-:-:S02]  /*0f90*/  PRMT R69, R62, 0x7610, R69 ;  /* 0x000076103e457816 */ /* 0x000fc40000000045 */
[----:B0-----:R-:W-:Y:S02]  /*0fa0*/  PRMT R13, R55, 0x7610, R13 ;  /* 0x00007610370d7816 */ /* 0x001fe4000000000d */
[----:B------:R-:W-:Y:S02]  /*0fb0*/  PRMT R55, R10, 0x7610, R55 ;  /* 0x000076100a377816 */ /* 0x000fe40000000037 */
[----:B------:R-:W-:Y:S02]  /*0fc0*/  PRMT R12, R53, 0x7610, R12 ;  /* 0x00007610350c7816 */ /* 0x000fe4000000000c */
[----:B------:R-:W-:-:S07]  /*0fd0*/  PRMT R10, R51, 0x7610, R10 ;  /* 0x00007610330a7816 */ /* 0x000fce000000000a */
.L_x_4:
[----:B01----:R-:W-:Y:S02]  /*0fe0*/  LOP3.LUT R14, R45, R44, RZ, 0x3c, !PT ;  /* 0x0000002c2d0e7212 */ /* 0x003fe400078e3cff */
[----:B------:R-:W-:Y:S02]  /*0ff0*/  LOP3.LUT R62, R40, 0xff, RZ, 0xc0, !PT ;  /* 0x000000ff283e7812 */ /* 0x000fe400078ec0ff */
[C---:B------:R-:W-:Y:S01]  /*1000*/  PRMT R9, R14.reuse, 0x8880, RZ ;  /* 0x000088800e097816 */ /* 0x040fe200000000ff */
[----:B------:R-:W-:Y:S01]  /*1010*/  IMAD.SHL.U32 R14, R14, 0x2, RZ ;  /* 0x000000020e0e7824 */ /* 0x000fe200078e00ff */
[----:B------:R-:W-:Y:S02]  /*1020*/  LOP3.LUT R37, R37, 0xff, RZ, 0xc0, !PT ;  /* 0x000000ff25257812 */ /* 0x000fe400078ec0ff */
[----:B------:R-:W-:Y:S02]  /*1030*/  ISETP.GE.AND P0, PT, R9, RZ, PT ;  /* 0x000000ff0900720c */ /* 0x000fe40003f06270 */
[----:B------:R-:W-:-:S02]  /*1040*/  LOP3.LUT R9, R43, 0xff, RZ, 0xc0, !PT ;  /* 0x000000ff2b097812 */ /* 0x000fc400078ec0ff */
[----:B------:R-:W0:Y:S01]  /*1050*/  LDC.U8 R37, c[0x3][R37] ;  /* 0x00c0000025257b82 */ /* 0x000e220000000000 */
[----:B------:R-:W-:Y:S02]  /*1060*/  LOP3.LUT R36, R36, 0xff, RZ, 0xc0, !PT ;  /* 0x000000ff24247812 */ /* 0x000fe400078ec0ff */
[----:B------:R-:W-:-:S05]  /*1070*/  LOP3.LUT R38, R38, 0xff, RZ, 0xc0, !PT ;  /* 0x000000ff26267812 */ /* 0x000fca00078ec0ff */
[----:B------:R-:W1:Y:S01]  /*1080*/  LDC.U8 R9, c[0x3][R9] ;  /* 0x00c0000009097b82 */ /* 0x000e620000000000 */
[----:B------:R-:W-:-:S04]  /*1090*/  @!P0 LOP3.LUT R14, R14, 0x1b, RZ, 0x3c, !PT ;  /* 0x0000001b0e0e8812 */ /* 0x000fc800078e3cff */
[----:B------:R-:W-:Y:S02]  /*10a0*/  LOP3.LUT R61, R14, R61, RZ, 0x3c, !PT ;  /* 0x0000003d0e3d7212 */ /* 0x000fe400078e3cff */
[----:B--2---:R-:W-:Y:S01]  /*10b0*/  LOP3.LUT R14, R46, R45, RZ, 0x3c, !PT ;  /* 0x0000002d2e0e7212 */ /* 0x004fe200078e3cff */
[----:B------:R-:W0:Y:S03]  /*10c0*/  LDC.U8 R36, c[0x3][R36] ;  /* 0x00c0000024247b82 */ /* 0x000e260000000000 */
[----:B------:R-:W-:-:S04]  /*10d0*/  PRMT R43, R14, 0x8880, RZ ;  /* 0x000088800e2b7816 */ /* 0x000fc800000000ff */
[----:B------:R-:W-:Y:S01]  /*10e0*/  ISETP.GE.AND P0, PT, R43, RZ, PT ;  /* 0x000000ff2b00720c */ /* 0x000fe20003f06270 */
[----:B------:R-:W-:Y:S01]  /*10f0*/  IMAD.SHL.U32 R43, R14, 0x2, RZ ;  /* 0x000000020e2b7824 */ /* 0x000fe200078e00ff */
[----:B------:R-:W2:Y:S11]  /*1100*/  LDC.U8 R38, c[0x3][R38] ;  /* 0x00c0000026267b82 */ /* 0x000eb60000000000 */
[----:B------:R-:W-:-:S04]  /*1110*/  @!P0 LOP3.LUT R43, R43, 0x1b, RZ, 0x3c, !PT ;  /* 0x0000001b2b2b8812 */ /* 0x000fc800078e3cff */
[----:B------:R-:W-:-:S04]  /*1120*/  LOP3.LUT R60, R43, R60, RZ, 0x3c, !PT ;  /* 0x0000003c2b3c7212 */ /* 0x000fc800078e3cff */
[----:B------:R-:W-:Y:S02]  /*1130*/  LOP3.LUT R43, R60, R45, RZ, 0x3c, !PT ;  /* 0x0000002d3c2b7212 */ /* 0x000fe400078e3cff */
[----:B-1----:R-:W-:Y:S02]  /*1140*/  LOP3.LUT R60, R44, R9, RZ, 0x3c, !PT ;  /* 0x000000092c3c7212 */ /* 0x002fe400078e3cff */
[-C--:B------:R-:W-:Y:S02]  /*1150*/  LOP3.LUT R45, R45, R44.reuse, R9, 0x96, !PT ;  /* 0x0000002c2d2d7212 */ /* 0x080fe400078e9609 */
[C---:B------:R-:W-:Y:S01]  /*1160*/  PRMT R14, R60.reuse, 0x8880, RZ ;  /* 0x000088803c0e7816 */ /* 0x040fe200000000ff */
[----:B------:R-:W-:Y:S01]  /*1170*/  IMAD.SHL.U32 R60, R60, 0x2, RZ ;  /* 0x000000023c3c7824 */ /* 0x000fe200078e00ff */
[----:B------:R-:W-:Y:S02]  /*1180*/  LOP3.LUT R44, R61, R44, RZ, 0x3c, !PT ;  /* 0x0000002c3d2c7212 */ /* 0x000fe400078e3cff */
[----:B------:R-:W-:-:S02]  /*1190*/  ISETP.GE.AND P0, PT, R14, RZ, PT ;  /* 0x000000ff0e00720c */ /* 0x000fc40003f06270 */
[----:B------:R-:W-:Y:S02]  /*11a0*/  LOP3.LUT R14, R31, 0xff, RZ, 0xc0, !PT ;  /* 0x000000ff1f0e7812 */ /* 0x000fe400078ec0ff */
[----:B------:R-:W-:-:S04]  /*11b0*/  LOP3.LUT R61, R35, 0xff, RZ, 0xc0, !PT ;  /* 0x000000ff233d7812 */ /* 0x000fc800078ec0ff */
[----:B------:R1:W3:Y:S05]  /*11c0*/  LDC.U8 R31, c[0x3][R61] ;  /* 0x00c000003d1f7b82 */ /* 0x0002ea0000000000 */
[----:B------:R-:W-:-:S03]  /*11d0*/  @!P0 LOP3.LUT R60, R60, 0x1b, RZ, 0x3c, !PT ;  /* 0x0000001b3c3c8812 */ /* 0x000fc600078e3cff */
[----:B------:R-:W3:Y:S01]  /*11e0*/  LDC.U8 R14, c[0x3][R14] ;  /* 0x00c000000e0e7b82 */ /* 0x000ee20000000000 */
[----:B------:R-:W-:Y:S02]  /*11f0*/  LOP3.LUT R60, R60, R3, RZ, 0x3c, !PT ;  /* 0x000000033c3c7212 */ /* 0x000fe400078e3cff */
[--C-:B------:R-:W-:Y:S02]  /*1200*/  LOP3.LUT R3, R44, R45, R46.reuse, 0x96, !PT ;  /* 0x0000002d2c037212 */ /* 0x100fe400078e962e */
[-C--:B------:R-:W-:Y:S02]  /*1210*/  LOP3.LUT R35, R60, R9.reuse, RZ, 0x3c, !PT ;  /* 0x000000093c237212 */ /* 0x080fe400078e3cff */
[----:B------:R-:W-:Y:S02]  /*1220*/  LOP3.LUT R60, R46, R9, RZ, 0x3c, !PT ;  /* 0x000000092e3c7212 */ /* 0x000fe400078e3cff */
[-CC-:B------:R-:W-:Y:S02]  /*1230*/  LOP3.LUT R9, R35, R45.reuse, R46.reuse, 0x96, !PT ;  /* 0x0000002d23097212 */ /* 0x180fe400078e962e */
[C---:B------:R-:W-:Y:S01]  /*1240*/  PRMT R35, R60.reuse, 0x8880, RZ ;  /* 0x000088803c237816 */ /* 0x040fe200000000ff */
[----:B------:R-:W-:Y:S01]  /*1250*/  IMAD.SHL.U32 R40, R60, 0x2, RZ ;  /* 0x000000023c287824 */ /* 0x000fe200078e00ff */
[----:B------:R-:W-:-:S02]  /*1260*/  LOP3.LUT R46, R43, R45, R46, 0x96, !PT ;  /* 0x0000002d2b2e7212 */ /* 0x000fc400078e962e */
[----:B------:R-:W-:Y:S02]  /*1270*/  ISETP.GE.AND P0, PT, R35, RZ, PT ;  /* 0x000000ff2300720c */ /* 0x000fe40003f06270 */
[----:B------:R-:W4:Y:S01]  /*1280*/  LDC.U8 R35, c[0x3][R62] ;  /* 0x00c000003e237b82 */ /* 0x000f220000000000 */
[----:B-1----:R-:W-:Y:S02]  /*1290*/  LOP3.LUT R61, R41, 0xff, RZ, 0xc0, !PT ;  /* 0x000000ff293d7812 */ /* 0x002fe400078ec0ff */
[----:B------:R-:W-:-:S05]  /*12a0*/  LOP3.LUT R41, R32, 0xff, RZ, 0xc0, !PT ;  /* 0x000000ff20297812 */ /* 0x000fca00078ec0ff */
[----:B------:R1:W5:Y:S03]  /*12b0*/  LDC.U8 R32, c[0x3][R61] ;  /* 0x00c000003d207b82 */ /* 0x0003660000000000 */
[----:B------:R-:W-:-:S04]  /*12c0*/  @!P0 LOP3.LUT R40, R40, 0x1b, RZ, 0x3c, !PT ;  /* 0x0000001b28288812 */ /* 0x000fc800078e3cff */
[----:B------:R-:W-:Y:S01]  /*12d0*/  LOP3.LUT R40, R40, R59, RZ, 0x3c, !PT ;  /* 0x0000003b28287212 */ /* 0x000fe200078e3cff */
[----:B------:R-:W5:Y:S01]  /*12e0*/  LDC.U8 R41, c[0x3][R41] ;  /* 0x00c0000029297b82 */ /* 0x000f620000000000 */
[----:B------:R-:W-:Y:S02]  /*12f0*/  LOP3.LUT R59, R39, 0xff, RZ, 0xc0, !PT ;  /* 0x000000ff273b7812 */ /* 0x000fe400078ec0ff */
[----:B-1----:R-:W-:Y:S02]  /*1300*/  LOP3.LUT R61, R42, 0xff, RZ, 0xc0, !PT ;  /* 0x000000ff2a3d7812 */ /* 0x002fe400078ec0ff */
[----:B0-----:R-:W-:Y:S02]  /*1310*/  LOP3.LUT R42, R37, R36, RZ, 0x3c, !PT ;  /* 0x00000024252a7212 */ /* 0x001fe400078e3cff */
[----:B------:R-:W-:Y:S02]  /*1320*/  LOP3.LUT R40, R40, R45, RZ, 0x3c, !PT ;  /* 0x0000002d28287212 */ /* 0x000fe400078e3cff */
[----:B------:R-:W0:Y:S01]  /*1330*/  LDC.U8 R61, c[0x3][R61] ;  /* 0x00c000003d3d7b82 */ /* 0x000e220000000000 */
[----:B---3--:R-:W-:-:S04]  /*1340*/  LOP3.LUT R43, R14, R31, RZ, 0x3c, !PT ;  /* 0x0000001f0e2b7212 */ /* 0x008fc800078e3cff */
[C---:B------:R-:W-:Y:S01]  /*1350*/  PRMT R44, R43.reuse, 0x8880, RZ ;  /* 0x000088802b2c7816 */ /* 0x040fe200000000ff */
[----:B------:R-:W-:-:S03]  /*1360*/  IMAD.SHL.U32 R60, R43, 0x2, RZ ;  /* 0x000000022b3c7824 */ /* 0x000fc600078e00ff */
[----:B------:R-:W-:Y:S02]  /*1370*/  ISETP.GE.AND P0, PT, R44, RZ, PT ;  /* 0x000000ff2c00720c */ /* 0x000fe40003f06270 */
[----:B------:R1:W3:Y:S01]  /*1380*/  LDC.U8 R44, c[0x3][R59] ;  /* 0x00c000003b2c7b82 */ /* 0x0002e20000000000 */
[----:B----4-:R-:W-:Y:S02]  /*1390*/  LOP3.LUT R39, R35, R14, RZ, 0x3c, !PT ;  /* 0x0000000e23277212 */ /* 0x010fe400078e3cff */
[----:B-1----:R-:W-:Y:S02]  /*13a0*/  LOP3.LUT R59, R34, 0xff, RZ, 0xc0, !PT ;  /* 0x000000ff223b7812 */ /* 0x002fe400078ec0ff */
[C---:B------:R-:W-:Y:S01]  /*13b0*/  PRMT R43, R39.reuse, 0x8880, RZ ;  /* 0x00008880272b7816 */ /* 0x040fe200000000ff */
[----:B------:R-:W-:-:S05]  /*13c0*/  IMAD.SHL.U32 R39, R39, 0x2, RZ ;  /* 0x0000000227277824 */ /* 0x000fca00078e00ff */
[----:B------:R-:W-:Y:S02]  /*13d0*/  @!P0 LOP3.LUT R60, R60, 0x1b, RZ, 0x3c, !PT ;  /* 0x0000001b3c3c8812 */ /* 0x000fe400078e3cff */
[----:B------:R-:W-:Y:S01]  /*13e0*/  ISETP.GE.AND P0, PT, R43, RZ, PT ;  /* 0x000000ff2b00720c */ /* 0x000fe20003f06270 */
[----:B------:R-:W2:Y:S01]  /*13f0*/  LDC.U8 R59, c[0x3][R59] ;  /* 0x00c000003b3b7b82 */ /* 0x000ea20000000000 */
[----:B------:R-:W-:-:S04]  /*1400*/  LOP3.LUT R60, R60, R57, RZ, 0x3c, !PT ;  /* 0x000000393c3c7212 */ /* 0x000fc800078e3cff */
[----:B------:R-:W-:-:S07]  /*1410*/  LOP3.LUT R60, R60, R31, RZ, 0x3c, !PT ;  /* 0x0000001f3c3c7212 */ /* 0x000fce00078e3cff */
[----:B------:R-:W-:-:S04]  /*1420*/  @!P0 LOP3.LUT R39, R39, 0x1b, RZ, 0x3c, !PT ;  /* 0x0000001b27278812 */ /* 0x000fc800078e3cff */
[----:B------:R-:W-:-:S04]  /*1430*/  LOP3.LUT R39, R39, R56, RZ, 0x3c, !PT ;  /* 0x0000003827277212 */ /* 0x000fc800078e3cff */
[----:B------:R-:W-:Y:S02]  /*1440*/  LOP3.LUT R39, R39, R14, RZ, 0x3c, !PT ;  /* 0x0000000e27277212 */ /* 0x000fe400078e3cff */
[----:B---3--:R-:W-:-:S04]  /*1450*/  LOP3.LUT R43, R31, R44, RZ, 0x3c, !PT ;  /* 0x0000002c1f2b7212 */ /* 0x008fc800078e3cff */
[C---:B------:R-:W-:Y:S01]  /*1460*/  PRMT R56, R43.reuse, 0x8880, RZ ;  /* 0x000088802b387816 */ /* 0x040fe200000000ff */
[----:B------:R-:W-:-:S03]  /*1470*/  IMAD.SHL.U32 R43, R43, 0x2, RZ ;  /* 0x000000022b2b7824 */ /* 0x000fc600078e00ff */
[----:B------:R-:W-:Y:S02]  /*1480*/  ISETP.GE.AND P0, PT, R56, RZ, PT ;  /* 0x000000ff3800720c */ /* 0x000fe40003f06270 */
[----:B------:R-:W-:-:S04]  /*1490*/  LOP3.LUT R56, R35, R44, RZ, 0x3c, !PT ;  /* 0x0000002c23387212 */ /* 0x000fc800078e3cff */
[C---:B------:R-:W-:Y:S01]  /*14a0*/  PRMT R57, R56.reuse, 0x8880, RZ ;  /* 0x0000888038397816 */ /* 0x040fe200000000ff */
[----:B------:R-:W-:-:S06]  /*14b0*/  IMAD.SHL.U32 R56, R56, 0x2, RZ ;  /* 0x0000000238387824 */ /* 0x000fcc00078e00ff */
[----:B------:R-:W-:Y:S02]  /*14c0*/  @!P0 LOP3.LUT R43, R43, 0x1b, RZ, 0x3c, !PT ;  /* 0x0000001b2b2b8812 */ /* 0x000fe400078e3cff */
[----:B------:R-:W-:Y:S02]  /*14d0*/  ISETP.GE.AND P0, PT, R57, RZ, PT ;  /* 0x000000ff3900720c */ /* 0x000fe40003f06270 */
[----:B------:R-:W-:-:S04]  /*14e0*/  LOP3.LUT R43, R43, R58, RZ, 0x3c, !PT ;  /* 0x0000003a2b2b7212 */ /* 0x000fc800078e3cff */
[----:B------:R-:W-:Y:S02]  /*14f0*/  LOP3.LUT R43, R43, R44, RZ, 0x3c, !PT ;  /* 0x0000002c2b2b7212 */ /* 0x000fe400078e3cff */
[----:B------:R-:W-:-:S04]  /*1500*/  LOP3.LUT R44, R14, R31, R44, 0x96, !PT ;  /* 0x0000001f0e2c7212 */ /* 0x000fc800078e962c */
[-CC-:B------:R-:W-:Y:S02]  /*1510*/  LOP3.LUT R60, R60, R44.reuse, R35.reuse, 0x96, !PT ;  /* 0x0000002c3c3c7212 */ /* 0x180fe400078e9623 */
[----:B------:R-:W-:Y:S02]  /*1520*/  @!P0 LOP3.LUT R56, R56, 0x1b, RZ, 0x3c, !PT ;  /* 0x0000001b38388812 */ /* 0x000fe400078e3cff */
[-C--:B------:R-:W-:Y:S02]  /*1530*/  LOP3.LUT R43, R43, R44.reuse, R35, 0x96, !PT ;  /* 0x0000002c2b2b7212 */ /* 0x080fe400078e9623 */
[----:B------:R-:W-:Y:S02]  /*1540*/  LOP3.LUT R55, R56, R55, RZ, 0x3c, !PT ;  /* 0x0000003738377212 */ /* 0x000fe400078e3cff */
[----:B-----5:R-:W-:Y:S02]  /*1550*/  LOP3.LUT R56, R32, R41, RZ, 0x3c, !PT ;  /* 0x0000002920387212 */ /* 0x020fe400078e3cff */
[----:B------:R-:W-:-:S02]  /*1560*/  LOP3.LUT R55, R55, R44, RZ, 0x3c, !PT ;  /* 0x0000002c37377212 */ /* 0x000fc400078e3cff */
[C---:B------:R-:W-:Y:S01]  /*1570*/  PRMT R57, R56.reuse, 0x8880, RZ ;  /* 0x0000888038397816 */ /* 0x040fe200000000ff */
[----:B------:R-:W-:Y:S01]  /*1580*/  IMAD.SHL.U32 R56, R56, 0x2, RZ ;  /* 0x0000000238387824 */ /* 0x000fe200078e00ff */
[----:B------:R-:W-:Y:S02]  /*1590*/  LOP3.LUT R44, R39, R44, R35, 0x96, !PT ;  /* 0x0000002c272c7212 */ /* 0x000fe400078e9623 */
[----:B------:R-:W-:Y:S02]  /*15a0*/  ISETP.GE.AND P0, PT, R57, RZ, PT ;  /* 0x000000ff3900720c */ /* 0x000fe40003f06270 */
[----:B------:R-:W-:Y:S02]  /*15b0*/  PRMT R39, R43, 0x7610, R39 ;  /* 0x000076102b277816 */ /* 0x000fe40000000027 */
[----:B------:R-:W-:-:S09]  /*15c0*/  PRMT R43, R9, 0x7610, R43 ;  /* 0x00007610092b7816 */ /* 0x000fd2000000002b */
[----:B------:R-:W-:-:S04]  /*15d0*/  @!P0 LOP3.LUT R56, R56, 0x1b, RZ, 0x3c, !PT ;  /* 0x0000001b38388812 */ /* 0x000fc800078e3cff */
[----:B------:R-:W-:Y:S02]  /*15e0*/  LOP3.LUT R56, R56, R53, RZ, 0x3c, !PT ;  /* 0x0000003538387212 */ /* 0x000fe400078e3cff */
[----:B------:R-:W-:-:S04]  /*15f0*/  LOP3.LUT R53, R37, R32, RZ, 0x3c, !PT ;  /* 0x0000002025357212 */ /* 0x000fc800078e3cff */
[C---:B------:R-:W-:Y:S01]  /*1600*/  PRMT R57, R53.reuse, 0x8880, RZ ;  /* 0x0000888035397816 */ /* 0x040fe200000000ff */
[----:B------:R-:W-:-:S03]  /*1610*/  IMAD.SHL.U32 R53, R53, 0x2, RZ ;  /* 0x0000000235357824 */ /* 0x000fc600078e00ff */
[----:B------:R-:W-:-:S13]  /*1620*/  ISETP.GE.AND P0, PT, R57, RZ, PT ;  /* 0x000000ff3900720c */ /* 0x000fda0003f06270 */
[----:B------:R-:W-:-:S04]  /*1630*/  @!P0 LOP3.LUT R53, R53, 0x1b, RZ, 0x3c, !PT ;  /* 0x0000001b35358812 */ /* 0x000fc800078e3cff */
[----:B------:R-:W-:Y:S02]  /*1640*/  LOP3.LUT R53, R53, R52, RZ, 0x3c, !PT ;  /* 0x0000003435357212 */ /* 0x000fe400078e3cff */
[----:B------:R-:W-:-:S04]  /*1650*/  LOP3.LUT R52, R41, R36, RZ, 0x3c, !PT ;  /* 0x0000002429347212 */ /* 0x000fc800078e3cff */
[----:B------:R-:W-:-:S04]  /*1660*/  PRMT R57, R52, 0x8880, RZ ;  /* 0x0000888034397816 */ /* 0x000fc800000000ff */
[----:B------:R-:W-:Y:S01]  /*1670*/  ISETP.GE.AND P0, PT, R57, RZ, PT ;  /* 0x000000ff3900720c */ /* 0x000fe20003f06270 */
[----:B------:R-:W-:Y:S01]  /*1680*/  IMAD.SHL.U32 R57, R52, 0x2, RZ ;  /* 0x0000000234397824 */ /* 0x000fe200078e00ff */
[C---:B------:R-:W-:Y:S01]  /*1690*/  PRMT R52, R42.reuse, 0x8880, RZ ;  /* 0x000088802a347816 */ /* 0x040fe200000000ff */
[----:B------:R-:W-:-:S10]  /*16a0*/  IMAD.SHL.U32 R42, R42, 0x2, RZ ;  /* 0x000000022a2a7824 */ /* 0x000fd400078e00ff */
[----:B------:R-:W-:Y:S02]  /*16b0*/  @!P0 LOP3.LUT R57, R57, 0x1b, RZ, 0x3c, !PT ;  /* 0x0000001b39398812 */ /* 0x000fe400078e3cff */
[----:B------:R-:W-:Y:S02]  /*16c0*/  ISETP.GE.AND P0, PT, R52, RZ, PT ;  /* 0x000000ff3400720c */ /* 0x000fe40003f06270 */
[----:B------:R-:W-:Y:S02]  /*16d0*/  LOP3.LUT R52, R33, 0xff, RZ, 0xc0, !PT ;  /* 0x000000ff21347812 */ /* 0x000fe400078ec0ff */
[----:B--2---:R-:W-:Y:S02]  /*16e0*/  LOP3.LUT R33, R59, R38, RZ, 0x3c, !PT ;  /* 0x000000263b217212 */ /* 0x004fe400078e3cff */
[----:B------:R-:W-:-:S07]  /*16f0*/  LOP3.LUT R57, R57, R54, RZ, 0x3c, !PT ;  /* 0x0000003639397212 */ /* 0x000fce00078e3cff */
[----:B------:R-:W-:-:S04]  /*1700*/  @!P0 LOP3.LUT R42, R42, 0x1b, RZ, 0x3c, !PT ;  /* 0x0000001b2a2a8812 */ /* 0x000fc800078e3cff */
[----:B------:R-:W-:Y:S02]  /*1710*/  LOP3.LUT R51, R42, R51, RZ, 0x3c, !PT ;  /* 0x000000332a337212 */ /* 0x000fe400078e3cff */
[----:B0-----:R-:W-:-:S04]  /*1720*/  LOP3.LUT R42, R38, R61, RZ, 0x3c, !PT ;  /* 0x0000003d262a7212 */ /* 0x001fc800078e3cff */
[C---:B------:R-:W-:Y:S01]  /*1730*/  PRMT R34, R42.reuse, 0x8880, RZ ;  /* 0x000088802a227816 */ /* 0x040fe200000000ff */
[----:B------:R-:W-:-:S03]  /*1740*/  IMAD.SHL.U32 R42, R42, 0x2, RZ ;  /* 0x000000022a2a7824 */ /* 0x000fc600078e00ff */
[----:B------:R-:W-:Y:S02]  /*1750*/  ISETP.GE.AND P0, PT, R34, RZ, PT ;  /* 0x000000ff2200720c */ /* 0x000fe40003f06270 */
[----:B------:R-:W0:Y:S11]  /*1760*/  LDC.U8 R34, c[0x3][R52] ;  /* 0x00c0000034227b82 */ /* 0x000e360000000000 */
[----:B------:R-:W-:-:S04]  /*1770*/  @!P0 LOP3.LUT R42, R42, 0x1b, RZ, 0x3c, !PT ;  /* 0x0000001b2a2a8812 */ /* 0x000fc800078e3cff */
[----:B------:R-:W-:Y:S02]  /*1780*/  LOP3.LUT R42, R42, R49, RZ, 0x3c, !PT ;  /* 0x000000312a2a7212 */ /* 0x000fe400078e3cff */
[C---:B------:R-:W-:Y:S01]  /*1790*/  PRMT R49, R33.reuse, 0x8880, RZ ;  /* 0x0000888021317816 */ /* 0x040fe200000000ff */
[----:B------:R-:W-:-:S03]  /*17a0*/  IMAD.SHL.U32 R33, R33, 0x2, RZ ;  /* 0x0000000221217824 */ /* 0x000fc600078e00ff */
[----:B------:R-:W-:-:S13]  /*17b0*/  ISETP.GE.AND P0, PT, R49, RZ, PT ;  /* 0x000000ff3100720c */ /* 0x000fda0003f06270 */
[----:B------:R-:W-:-:S04]  /*17c0*/  @!P0 LOP3.LUT R33, R33, 0x1b, RZ, 0x3c, !PT ;  /* 0x0000001b21218812 */ /* 0x000fc800078e3cff */
[----:B------:R-:W-:Y:S02]  /*17d0*/  LOP3.LUT R33, R33, R48, RZ, 0x3c, !PT ;  /* 0x0000003021217212 */ /* 0x000fe400078e3cff */
[----:B0-----:R-:W-:-:S04]  /*17e0*/  LOP3.LUT R48, R61, R34, RZ, 0x3c, !PT ;  /* 0x000000223d307212 */ /* 0x001fc800078e3cff */
[----:B------:R-:W-:-:S04]  /*17f0*/  PRMT R49, R48, 0x8880, RZ ;  /* 0x0000888030317816 */ /* 0x000fc800000000ff */
[----:B------:R-:W-:Y:S01]  /*1800*/  ISETP.GE.AND P0, PT, R49, RZ, PT ;  /* 0x000000ff3100720c */ /* 0x000fe20003f06270 */
[----:B------:R-:W-:Y:S01]  /*1810*/  IMAD.SHL.U32 R49, R48, 0x2, RZ ;  /* 0x0000000230317824 */ /* 0x000fe200078e00ff */
[----:B------:R-:W-:-:S11]  /*1820*/  LOP3.LUT R48, R59, R34, RZ, 0x3c, !PT ;  /* 0x000000223b307212 */ /* 0x000fd600078e3cff */
[----:B------:R-:W-:-:S04]  /*1830*/  @!P0 LOP3.LUT R49, R49, 0x1b, RZ, 0x3c, !PT ;  /* 0x0000001b31318812 */ /* 0x000fc800078e3cff */
[----:B------:R-:W-:Y:S02]  /*1840*/  LOP3.LUT R49, R49, R50, RZ, 0x3c, !PT ;  /* 0x0000003231317212 */ /* 0x000fe400078e3cff */
[C---:B------:R-:W-:Y:S01]  /*1850*/  PRMT R50, R48.reuse, 0x8880, RZ ;  /* 0x0000888030327816 */ /* 0x040fe200000000ff */
[----:B------:R-:W-:Y:S01]  /*1860*/  IMAD.SHL.U32 R48, R48, 0x2, RZ ;  /* 0x0000000230307824 */ /* 0x000fe200078e00ff */
[----:B------:R-:W-:Y:S02]  /*1870*/  LOP3.LUT R49, R49, R34, RZ, 0x3c, !PT ;  /* 0x0000002231317212 */ /* 0x000fe400078e3cff */
[----:B------:R-:W-:Y:S02]  /*1880*/  ISETP.GE.AND P0, PT, R50, RZ, PT ;  /* 0x000000ff3200720c */ /* 0x000fe40003f06270 */
[-C--:B------:R-:W-:Y:S02]  /*1890*/  LOP3.LUT R50, R42, R61.reuse, RZ, 0x3c, !PT ;  /* 0x0000003d2a327212 */ /* 0x080fe400078e3cff */
[----:B------:R-:W-:-:S02]  /*18a0*/  LOP3.LUT R42, R38, R61, R34, 0x96, !PT ;  /* 0x0000003d262a7212 */ /* 0x000fc400078e9622 */
[----:B------:R-:W-:Y:S02]  /*18b0*/  LOP3.LUT R34, R33, R38, RZ, 0x3c, !PT ;  /* 0x0000002621227212 */ /* 0x000fe400078e3cff */
[-CC-:B------:R-:W-:Y:S02]  /*18c0*/  LOP3.LUT R38, R50, R42.reuse, R59.reuse, 0x96, !PT ;  /* 0x0000002a32267212 */ /* 0x180fe400078e963b */
[-CC-:B------:R-:W-:Y:S02]  /*18d0*/  LOP3.LUT R33, R49, R42.reuse, R59.reuse, 0x96, !PT ;  /* 0x0000002a31217212 */ /* 0x180fe400078e963b */
[----:B------:R-:W-:Y:S02]  /*18e0*/  LOP3.LUT R59, R34, R42, R59, 0x96, !PT ;  /* 0x0000002a223b7212 */ /* 0x000fe400078e963b */
[----:B------:R-:W-:Y:S02]  /*18f0*/  @!P0 LOP3.LUT R48, R48, 0x1b, RZ, 0x3c, !PT ;  /* 0x0000001b30308812 */ /* 0x000fe400078e3cff */
[C---:B------:R-:W-:Y:S01]  /*1900*/  LOP3.LUT R34, R29.reuse, 0xff, RZ, 0xc0, !PT ;  /* 0x000000ff1d227812 */ /* 0x040fe200078ec0ff */
[----:B------:R-:W-:Y:S01]  /*1910*/  VIADD R29, R29, 0x1 ;  /* 0x000000011d1d7836 */ /* 0x000fe20000000000 */
[----:B------:R-:W-:-:S02]  /*1920*/  LOP3.LUT R47, R48, R47, RZ, 0x3c, !PT ;  /* 0x0000002f302f7212 */ /* 0x000fc400078e3cff */
[----:B------:R-:W-:Y:S02]  /*1930*/  ISETP.GE.U32.AND P0, PT, R34, 0xd, PT ;  /* 0x0000000d2200780c */ /* 0x000fe40003f06070 */
[----:B------:R-:W-:Y:S02]  /*1940*/  LOP3.LUT R34, R47, R42, RZ, 0x3c, !PT ;  /* 0x0000002a2f227212 */ /* 0x000fe400078e3cff */
[----:B------:R-:W-:Y:S02]  /*1950*/  LOP3.LUT R47, R53, R32, RZ, 0x3c, !PT ;  /* 0x00000020352f7212 */ /* 0x000fe400078e3cff */
[-C--:B------:R-:W-:Y:S02]  /*1960*/  LOP3.LUT R32, R32, R41.reuse, R36, 0x96, !PT ;  /* 0x0000002920207212 */ /* 0x080fe400078e9624 */
[----:B------:R-:W-:Y:S02]  /*1970*/  LOP3.LUT R41, R56, R41, RZ, 0x3c, !PT ;  /* 0x0000002938297212 */ /* 0x000fe400078e3cff */
[----:B------:R-:W-:-:S02]  /*1980*/  LOP3.LUT R36, R57, R36, RZ, 0x3c, !PT ;  /* 0x0000002439247212 */ /* 0x000fc400078e3cff */
[-CC-:B------:R-:W-:Y:S02]  /*1990*/  LOP3.LUT R41, R41, R32.reuse, R37.reuse, 0x96, !PT ;  /* 0x0000002029297212 */ /* 0x180fe400078e9625 */
[-C--:B------:R-:W-:Y:S02]  /*19a0*/  LOP3.LUT R51, R51, R32.reuse, RZ, 0x3c, !PT ;  /* 0x0000002033337212 */ /* 0x080fe400078e3cff */
[-CC-:B------:R-:W-:Y:S02]  /*19b0*/  LOP3.LUT R36, R36, R32.reuse, R37.reuse, 0x96, !PT ;  /* 0x0000002024247212 */ /* 0x180fe400078e9625 */
[----:B------:R-:W-:Y:S02]  /*19c0*/  LOP3.LUT R47, R47, R32, R37, 0x96, !PT ;  /* 0x000000202f2f7212 */ /* 0x000fe400078e9625 */
        /* <DEDUP_REMOVED lines=9> */
[----:B------:R-:W-:Y:S01]  /*1a60*/  PRMT R41, R46, 0x7610, R41 ;  /* 0x000076102e297816 */ /* 0x000fe20000000029 */
[----:B------:R-:W-:Y:S06]  /*1a70*/  @!P0 BRA `(.L_x_5) ;  /* 0xffffffec00508947 */ /* 0x000fec000383ffff */
[----:B------:R-:W-:Y:S01]  /*1a80*/  LOP3.LUT R3, R24, 0xff, RZ, 0xc0, !PT ;  /* 0x000000ff18037812 */ /* 0x000fe200078ec0ff */
[----:B------:R-:W0:Y:S01]  /*1a90*/  S2R R50, SR_TID.X ;  /* 0x0000000000327919 */ /* 0x000e220000002100 */
[----:B------:R-:W-:Y:S01]  /*1aa0*/  LOP3.LUT R9, R39, 0xff, RZ, 0xc0, !PT ;  /* 0x000000ff27097812 */ /* 0x000fe200078ec0ff */
[----:B------:R-:W1:Y:S01]  /*1ab0*/  LDC.64 R44, c[0x0][0x398] ;  /* 0x0000e600ff2c7b82 */ /* 0x000e620000000a00 */
[----:B------:R-:W-:Y:S01]  /*1ac0*/  LOP3.LUT R29, R43, 0xff, RZ, 0xc0, !PT ;  /* 0x000000ff2b1d7812 */ /* 0x000fe200078ec0ff */
[----:B------:R-:W0:Y:S01]  /*1ad0*/  S2R R39, SR_CTAID.X ;  /* 0x0000000000277919 */ /* 0x000e220000002500 */
[----:B------:R-:W-:Y:S01]  /*1ae0*/  LOP3.LUT R33, R33, 0xff, RZ, 0xc0, !PT ;  /* 0x000000ff21217812 */ /* 0x000fe200078ec0ff */
[----:B------:R-:W2:Y:S01]  /*1af0*/  LDCU.64 UR6, c[0x0][0x380] ;  /* 0x00007000ff0677ac */ /* 0x000ea20008000a00 */
[----:B------:R-:W-:Y:S02]  /*1b00*/  LOP3.LUT R46, R36, 0xff, RZ, 0xc0, !PT ;  /* 0x000000ff242e7812 */ /* 0x000fe400078ec0ff */
[----:B------:R-:W-:Y:S01]  /*1b10*/  LOP3.LUT R35, R35, 0xff, RZ, 0xc0, !PT ;  /* 0x000000ff23237812 */ /* 0x000fe200078ec0ff */
[----:B------:R-:W3:Y:S01]  /*1b20*/  LDC.U8 R3, c[0x3][R3] ;  /* 0x00c0000003037b82 */ /* 0x000ee20000000000 */
[----:B------:R-:W-:-:S02]  /*1b30*/  LOP3.LUT R36, R20, 0xff, RZ, 0xc0, !PT ;  /* 0x000000ff14247812 */ /* 0x000fc400078ec0ff */
[----:B------:R-:W-:Y:S02]  /*1b40*/  LOP3.LUT R31, R31, 0xff, RZ, 0xc0, !PT ;  /* 0x000000ff1f1f7812 */ /* 0x000fe400078ec0ff */
[----:B------:R-:W-:Y:S02]  /*1b50*/  LOP3.LUT R32, R32, 0xff, RZ, 0xc0, !PT ;  /* 0x000000ff20207812 */ /* 0x000fe400078ec0ff */
[----:B------:R-:W-:Y:S01]  /*1b60*/  LOP3.LUT R41, R41, 0xff, RZ, 0xc0, !PT ;  /* 0x000000ff29297812 */ /* 0x000fe200078ec0ff */
[----:B------:R-:W4:Y:S01]  /*1b70*/  LDC.U8 R9, c[0x3][R9] ;  /* 0x00c0000009097b82 */ /* 0x000f220000000000 */
[----:B------:R-:W-:-:S07]  /*1b80*/  LOP3.LUT R40, R40, 0xff, RZ, 0xc0, !PT ;  /* 0x000000ff28287812 */ /* 0x000fce00078ec0ff */
[----:B------:R-:W5:Y:S01]  /*1b90*/  LDC.U8 R29, c[0x3][R29] ;  /* 0x00c000001d1d7b82 */ /* 0x000f620000000000 */
[----:B---3--:R-:W-:-:S07]  /*1ba0*/  LOP3.LUT R49, R30, R3, R27, 0x96, !PT ;  /* 0x000000031e317212 */ /* 0x008fce00078e961b */
[----:B------:R-:W3:Y:S01]  /*1bb0*/  LDC.U8 R33, c[0x3][R33] ;  /* 0x00c0000021217b82 */ /* 0x000ee20000000000 */
[----:B------:R-:W-:Y:S02]  /*1bc0*/  LOP3.LUT R27, R48, 0xff, RZ, 0xc0, !PT ;  /* 0x000000ff301b7812 */ /* 0x000fe400078ec0ff */
[----:B------:R-:W-:Y:S01]  /*1bd0*/  LOP3.LUT R43, R13, R22, R49, 0x96, !PT ;  /* 0x000000160d2b7212 */ /* 0x000fe200078e9631 */
[----:B-1----:R1:W-:Y:S01]  /*1be0*/  STG.E.U8 desc[UR4][R44.64], R49 ;  /* 0x000000312c007986 */ /* 0x0023e2000c101104 */
[----:B------:R-:W-:Y:S02]  /*1bf0*/  LOP3.LUT R51, R22, R49, RZ, 0x3c, !PT ;  /* 0x0000003116337212 */ /* 0x000fe400078e3cff */
[C---:B------:R-:W-:Y:S01]  /*1c00*/  LOP3.LUT R3, R8.reuse, 0xffff, R43, 0x48, !PT ;  /* 0x0000ffff08037812 */ /* 0x040fe200078e482b */
[----:B------:R-:W2:Y:S01]  /*1c10*/  LDC.U8 R30, c[0x3][R46] ;  /* 0x00c000002e1e7b82 */ /* 0x000ea20000000000 */
[----:B------:R-:W-:Y:S01]  /*1c20*/  LOP3.LUT R53, R8, R43, RZ, 0x3c, !PT ;  /* 0x0000002b08357212 */ /* 0x000fe200078e3cff */
[----:B------:R2:W-:Y:S01]  /*1c30*/  STG.E.U8 desc[UR4][R44.64+0x8], R43 ;  /* 0x0000082b2c007986 */ /* 0x0005e2000c101104 */
[----:B------:R-:W-:Y:S01]  /*1c40*/  LOP3.LUT R13, R3, 0xff, RZ, 0xc0, !PT ;  /* 0x000000ff030d7812 */ /* 0x000fe200078ec0ff */
[----:B0-----:R-:W-:-:S02]  /*1c50*/  IMAD R3, R39, 0x200, R50 ;  /* 0x0000020027037824 */ /* 0x001fc400078e0232 */
[----:B------:R-:W-:Y:S02]  /*1c60*/  STG.E.U8 desc[UR4][R44.64+0x4], R51 ;  /* 0x000004332c007986 */ /* 0x000fe4000c101104 */
[----:B------:R-:W0:Y:S02]  /*1c70*/  LDC.U8 R36, c[0x3][R36] ;  /* 0x00c0000024247b82 */ /* 0x000e240000000000 */
[----:B------:R-:W-:Y:S06]  /*1c80*/  STG.E.U8 desc[UR4][R44.64+0xc], R53 ;  /* 0x00000c352c007986 */ /* 0x000fec000c101104 */
[----:B------:R-:W1:Y:S01]  /*1c90*/  LDC.U8 R13, c[0x3][R13] ;  /* 0x00c000000d0d7b82 */ /* 0x000e620000000000 */
[----:B----4-:R-:W-:-:S07]  /*1ca0*/  LOP3.LUT R9, R9, R22, R49, 0x96, !PT ;  /* 0x0000001609097212 */ /* 0x010fce00078e9631 */
[----:B------:R-:W4:Y:S01]  /*1cb0*/  LDC.U8 R31, c[0x3][R31] ;  /* 0x00c000001f1f7b82 */ /* 0x000f220000000000 */
[----:B-----5:R-:W-:-:S07]  /*1cc0*/  LOP3.LUT R22, R29, R49, RZ, 0x3c, !PT ;  /* 0x000000311d167212 */ /* 0x020fce00078e3cff */
[----:B------:R-:W5:Y:S01]  /*1cd0*/  LDC.U8 R27, c[0x3][R27] ;  /* 0x00c000001b1b7b82 */ /* 0x000f620000000000 */
[----:B------:R-:W-:Y:S02]  /*1ce0*/  LOP3.LUT R29, R42, 0xff, RZ, 0xc0, !PT ;  /* 0x000000ff2a1d7812 */ /* 0x000fe400078ec0ff */
[----:B------:R-:W-:Y:S02]  /*1cf0*/  LOP3.LUT R42, R18, 0xff, RZ, 0xc0, !PT ;  /* 0x000000ff122a7812 */ /* 0x000fe400078ec0ff */
[----:B-1----:R-:W-:-:S03]  /*1d00*/  LOP3.LUT R39, R28, R13, RZ, 0x3c, !PT ;  /* 0x0000000d1c277212 */ /* 0x002fc600078e3cff */
[----:B------:R-:W1:Y:S01]  /*1d10*/  LDC.U8 R29, c[0x3][R29] ;  /* 0x00c000001d1d7b82 */ /* 0x000e620000000000 */
[----:B---3--:R-:W-:Y:S02]  /*1d20*/  LOP3.LUT R13, R33, R8, R43, 0x96, !PT ;  /* 0x00000008210d7212 */ /* 0x008fe400078e962b */
[----:B------:R-:W-:Y:S01]  /*1d30*/  LOP3.LUT R67, R67, R66, R39, 0x96, !PT ;  /* 0x0000004243437212 */ /* 0x000fe200078e9627 */
[----:B------:R3:W-:Y:S01]  /*1d40*/  STG.E.U8 desc[UR4][R44.64+0x10], R39 ;  /* 0x000010272c007986 */ /* 0x0007e2000c101104 */
[----:B------:R-:W-:Y:S02]  /*1d50*/  LOP3.LUT R49, R66, R39, RZ, 0x3c, !PT ;  /* 0x0000002742317212 */ /* 0x000fe400078e3cff */
[----:B--2---:R-:W-:Y:S01]  /*1d60*/  LOP3.LUT R8, R30, R43, RZ, 0x3c, !PT ;  /* 0x0000002b1e087212 */ /* 0x004fe200078e3cff */
[----:B------:R2:W4:Y:S01]  /*1d70*/  LDC.U8 R28, c[0x3][R35] ;  /* 0x00c00000231c7b82 */ /* 0x0005220000000000 */
[----:B------:R-:W-:Y:S01]  /*1d80*/  LOP3.LUT R43, R69, 0xff, RZ, 0xc0, !PT ;  /* 0x000000ff452b7812 */ /* 0x000fe200078ec0ff */
[----:B------:R-:W-:Y:S01]  /*1d90*/  STG.E.U8 desc[UR4][R44.64+0x14], R49 ;  /* 0x000014312c007986 */ /* 0x000fe2000c101104 */
[----:B0-----:R-:W-:-:S02]  /*1da0*/  LOP3.LUT R30, R25, R36, RZ, 0x3c, !PT ;  /* 0x00000024191e7212 */ /* 0x001fc400078e3cff */
[----:B------:R-:W-:Y:S01]  /*1db0*/  LOP3.LUT R69, R69, R67, RZ, 0x3c, !PT ;  /* 0x0000004345457212 */ /* 0x000fe200078e3cff */
[----:B------:R-:W-:Y:S01]  /*1dc0*/  STG.E.U8 desc[UR4][R44.64+0x18], R67 ;  /* 0x000018432c007986 */ /* 0x000fe2000c101104 */
[----:B------:R-:W-:Y:S01]  /*1dd0*/  LOP3.LUT R33, R12, R17, R30, 0x96, !PT ;  /* 0x000000110c217212 */ /* 0x000fe200078e961e */
[----:B------:R-:W0:Y:S01]  /*1de0*/  LDC.U8 R42, c[0x3][R42] ;  /* 0x00c000002a2a7b82 */ /* 0x000e220000000000 */
[----:B--2---:R-:W-:Y:S01]  /*1df0*/  LOP3.LUT R35, R38, 0xff, RZ, 0xc0, !PT ;  /* 0x000000ff26237812 */ /* 0x004fe200078ec0ff */
[----:B------:R-:W-:Y:S01]  /*1e00*/  STG.E.U8 desc[UR4][R44.64+0x1c], R69 ;  /* 0x00001c452c007986 */ /* 0x000fe2000c101104 */
[----:B------:R-:W-:Y:S02]  /*1e10*/  LOP3.LUT R38, R34, 0xff, RZ, 0xc0, !PT ;  /* 0x000000ff22267812 */ /* 0x000fe400078ec0ff */
[----:B------:R-:W-:Y:S01]  /*1e20*/  LOP3.LUT R36, R6, 0xffff, R33, 0x48, !PT ;  /* 0x0000ffff06247812 */ /* 0x000fe200078e4821 */
[----:B------:R2:W-:Y:S01]  /*1e30*/  STG.E.U8 desc[UR4][R44.64+0x9], R33 ;  /* 0x000009212c007986 */ /* 0x0005e2000c101104 */
[----:B------:R-:W-:Y:S01]  /*1e40*/  LOP3.LUT R12, R47, 0xff, RZ, 0xc0, !PT ;  /* 0x000000ff2f0c7812 */ /* 0x000fe200078ec0ff */
[----:B------:R5:W2:Y:S01]  /*1e50*/  LDC.U8 R46, c[0x3][R43] ;  /* 0x00c000002b2e7b82 */ /* 0x000aa20000000000 */
[----:B------:R-:W-:Y:S01]  /*1e60*/  LOP3.LUT R34, R37, 0xff, RZ, 0xc0, !PT ;  /* 0x000000ff25227812 */ /* 0x000fe200078ec0ff */
[----:B------:R-:W-:Y:S01]  /*1e70*/  STG.E.U8 desc[UR4][R44.64+0x1], R30 ;  /* 0x0000011e2c007986 */ /* 0x000fe2000c101104 */
[----:B------:R-:W-:-:S02]  /*1e80*/  LOP3.LUT R47, R36, 0xff, RZ, 0xc0, !PT ;  /* 0x000000ff242f7812 */ /* 0x000fc400078ec0ff */
[----:B------:R-:W-:Y:S02]  /*1e90*/  LOP3.LUT R36, R14, 0xff, RZ, 0xc0, !PT ;  /* 0x000000ff0e247812 */ /* 0x000fe400078ec0ff */
[-C--:B-----5:R-:W-:Y:S01]  /*1ea0*/  LOP3.LUT R43, R17, R30.reuse, RZ, 0x3c, !PT ;  /* 0x0000001e112b7212 */ /* 0x0a0fe200078e3cff */
[----:B------:R5:W5:Y:S04]  /*1eb0*/  LDC.U8 R25, c[0x3][R32] ;  /* 0x00c0000020197b82 */ /* 0x000b680000000000 */
[----:B------:R-:W-:Y:S01]  /*1ec0*/  STG.E.U8 desc[UR4][R44.64+0x5], R43 ;  /* 0x0000052b2c007986 */ /* 0x000fe2000c101104 */
[----:B------:R-:W-:Y:S02]  /*1ed0*/  LOP3.LUT R27, R27, R30, RZ, 0x3c, !PT ;  /* 0x0000001e1b1b7212 */ /* 0x000fe400078e3cff */
[----:B0-----:R-:W-:Y:S01]  /*1ee0*/  LOP3.LUT R21, R21, R42, RZ, 0x3c, !PT ;  /* 0x0000002a15157212 */ /* 0x001fe200078e3cff */
[----:B------:R-:W0:Y:S03]  /*1ef0*/  LDC.U8 R12, c[0x3][R12] ;  /* 0x00c000000c0c7b82 */ /* 0x000e260000000000 */
[----:B---3--:R-:W-:Y:S01]  /*1f00*/  LOP3.LUT R39, R11, R16, R21, 0x96, !PT ;  /* 0x000000100b277212 */ /* 0x008fe200078e9615 */
[----:B------:R3:W-:Y:S01]  /*1f10*/  STG.E.U8 desc[UR4][R44.64+0x2], R21 ;  /* 0x000002152c007986 */ /* 0x0007e2000c101104 */
[----:B------:R-:W-:-:S02]  /*1f20*/  LOP3.LUT R37, R16, R21, RZ, 0x3c, !PT ;  /* 0x0000001510257212 */ /* 0x000fc400078e3cff */
[----:B--2---:R-:W-:Y:S01]  /*1f30*/  LOP3.LUT R46, R19, R46, RZ, 0x3c, !PT ;  /* 0x0000002e132e7212 */ /* 0x004fe200078e3cff */
[----:B------:R-:W2:Y:S01]  /*1f40*/  LDC.U8 R35, c[0x3][R35] ;  /* 0x00c0000023237b82 */ /* 0x000ea20000000000 */
[----:B------:R-:W-:Y:S01]  /*1f50*/  LOP3.LUT R42, R4, 0xffff, R39, 0x48, !PT ;  /* 0x0000ffff042a7812 */ /* 0x000fe200078e4827 */
[----:B------:R-:W-:Y:S01]  /*1f60*/  STG.E.U8 desc[UR4][R44.64+0x6], R37 ;  /* 0x000006252c007986 */ /* 0x000fe2000c101104 */
[----:B-1----:R-:W-:Y:S02]  /*1f70*/  LOP3.LUT R29, R29, R6, R33, 0x96, !PT ;  /* 0x000000061d1d7212 */ /* 0x002fe400078e9621 */
[----:B------:R-:W-:Y:S01]  /*1f80*/  LOP3.LUT R42, R42, 0xff, RZ, 0xc0, !PT ;  /* 0x000000ff2a2a7812 */ /* 0x000fe200078ec0ff */
[----:B------:R-:W-:Y:S01]  /*1f90*/  STG.E.U8 desc[UR4][R44.64+0xa], R39 ;  /* 0x00000a272c007986 */ /* 0x000fe2000c101104 */
[----:B----4-:R-:W-:Y:S01]  /*1fa0*/  LOP3.LUT R28, R28, R17, R30, 0x96, !PT ;  /* 0x000000111c1c7212 */ /* 0x010fe200078e961e */
[----:B-----5:R1:W4:Y:S01]  /*1fb0*/  LDC.U8 R32, c[0x3][R41] ;  /* 0x00c0000029207b82 */ /* 0x0203220000000000 */
[----:B------:R-:W-:Y:S01]  /*1fc0*/  LOP3.LUT R19, R6, R33, RZ, 0x3c, !PT ;  /* 0x0000002106137212 */ /* 0x000fe200078e3cff */
[----:B------:R-:W-:Y:S01]  /*1fd0*/  STG.E.U8 desc[UR4][R44.64+0x3], R46 ;  /* 0x0000032e2c007986 */ /* 0x000fe2000c101104 */
[----:B------:R-:W-:-:S03]  /*1fe0*/  LOP3.LUT R31, R31, R16, R21, 0x96, !PT ;  /* 0x000000101f1f7212 */ /* 0x000fc600078e9615 */
[----:B------:R4:W-:Y:S02]  /*1ff0*/  STG.E.U8 desc[UR4][R44.64+0xd], R19 ;  /* 0x00000d132c007986 */ /* 0x0009e4000c101104 */
[----:B------:R-:W5:Y:S01]  /*2000*/  LDC.U8 R17, c[0x3][R38] ;  /* 0x00c0000026117b82 */ /* 0x000f620000000000 */
[----:B-1----:R-:W-:-:S04]  /*2010*/  LOP3.LUT R41, R10, R15, R46, 0x96, !PT ;  /* 0x0000000f0a297212 */ /* 0x002fc800078e962e */
[----:B------:R-:W-:Y:S01]  /*2020*/  LOP3.LUT R6, R2, 0xffff, R41, 0x48, !PT ;  /* 0x0000ffff02067812 */ /* 0x000fe200078e4829 */
[----:B------:R-:W-:Y:S02]  /*2030*/  STG.E.U8 desc[UR4][R44.64+0xb], R41 ;  /* 0x00000b292c007986 */ /* 0x000fe4000c101104 */
[----:B------:R-:W1:Y:S01]  /*2040*/  LDC.U8 R14, c[0x3][R40] ;  /* 0x00c00000280e7b82 */ /* 0x000e620000000000 */
[----:B------:R-:W-:Y:S02]  /*2050*/  LOP3.LUT R6, R6, 0xff, RZ, 0xc0, !PT ;  /* 0x000000ff06067812 */ /* 0x000fe400078ec0ff */
[----:B------:R-:W-:-:S05]  /*2060*/  LOP3.LUT R25, R25, R33, RZ, 0x3c, !PT ;  /* 0x0000002119197212 */ /* 0x000fca00078e3cff */
[----:B------:R-:W1:Y:S08]  /*2070*/  LDC.U8 R11, c[0x3][R36] ;  /* 0x00c00000240b7b82 */ /* 0x000e700000000000 */
[----:B------:R-:W1:Y:S01]  /*2080*/  LDC.U8 R34, c[0x3][R34] ;  /* 0x00c0000022227b82 */ /* 0x000e620000000000 */
[----:B0-----:R-:W-:Y:S02]  /*2090*/  LOP3.LUT R33, R12, R21, RZ, 0x3c, !PT ;  /* 0x000000150c217212 */ /* 0x001fe400078e3cff */
[----:B---3--:R-:W-:-:S05]  /*20a0*/  LOP3.LUT R21, R15, R46, RZ, 0x3c, !PT ;  /* 0x0000002e0f157212 */ /* 0x008fca00078e3cff */
[----:B------:R-:W0:Y:S01]  /*20b0*/  LDC.U8 R47, c[0x3][R47] ;  /* 0x00c000002f2f7b82 */ /* 0x000e220000000000 */
[----:B--2---:R-:W-:Y:S01]  /*20c0*/  LOP3.LUT R35, R35, R4, R39, 0x96, !PT ;  /* 0x0000000423237212 */ /* 0x004fe200078e9627 */
[----:B------:R-:W-:Y:S06]  /*20d0*/  STG.E.U8 desc[UR4][R44.64+0x7], R21 ;  /* 0x000007152c007986 */ /* 0x000fec000c101104 */
[----:B------:R-:W2:Y:S01]  /*20e0*/  LDC.U8 R42, c[0x3][R42] ;  /* 0x00c000002a2a7b82 */ /* 0x000ea20000000000 */
[----:B----4-:R-:W-:-:S07]  /*20f0*/  LOP3.LUT R19, R32, R39, RZ, 0x3c, !PT ;  /* 0x0000002720137212 */ /* 0x010fce00078e3cff */
[----:B------:R-:W3:Y:S01]  /*2100*/  LDC.U8 R49, c[0x3][R6] ;  /* 0x00c0000006317b82 */ /* 0x000ee20000000000 */
[----:B-----5:R-:W-:Y:S02]  /*2110*/  LOP3.LUT R17, R17, R2, R41, 0x96, !PT ;  /* 0x0000000211117212 */ /* 0x020fe400078e9629 */
[----:B0-----:R-:W-:Y:S02]  /*2120*/  LOP3.LUT R47, R26, R47, RZ, 0x3c, !PT ;  /* 0x0000002f1a2f7212 */ /* 0x001fe400078e3cff */
[----:B-1----:R-:W-:Y:S02]  /*2130*/  LOP3.LUT R15, R14, R15, R46, 0x96, !PT ;  /* 0x0000000f0e0f7212 */ /* 0x002fe400078e962e */
[----:B------:R-:W-:Y:S01]  /*2140*/  LOP3.LUT R51, R68, R65, R47, 0x96, !PT ;  /* 0x0000004144337212 */ /* 0x000fe200078e962f */
[----:B------:R0:W-:Y:S01]  /*2150*/  STG.E.U8 desc[UR4][R44.64+0x11], R47 ;  /* 0x0000112f2c007986 */ /* 0x0001e2000c101104 */
[----:B------:R-:W-:Y:S02]  /*2160*/  LOP3.LUT R65, R65, R47, RZ, 0x3c, !PT ;  /* 0x0000002f41417212 */ /* 0x000fe400078e3cff */
[----:B--2---:R-:W-:Y:S01]  /*2170*/  LOP3.LUT R43, R23, R42, RZ, 0x3c, !PT ;  /* 0x0000002a172b7212 */ /* 0x004fe200078e3cff */
[----:B------:R1:W-:Y:S01]  /*2180*/  STG.E.U8 desc[UR4][R44.64+0x19], R51 ;  /* 0x000019332c007986 */ /* 0x0003e2000c101104 */
[----:B------:R-:W-:-:S02]  /*2190*/  LOP3.LUT R23, R4, R39, RZ, 0x3c, !PT ;  /* 0x0000002704177212 */ /* 0x000fc400078e3cff */
[----:B------:R-:W-:Y:S01]  /*21a0*/  LOP3.LUT R53, R24, R51, RZ, 0x3c, !PT ;  /* 0x0000003318357212 */ /* 0x000fe200078e3cff */
[----:B------:R-:W-:Y:S01]  /*21b0*/  STG.E.U8 desc[UR4][R44.64+0x15], R65 ;  /* 0x000015412c007986 */ /* 0x000fe2000c101104 */
[----:B------:R-:W-:Y:S02]  /*21c0*/  LOP3.LUT R11, R11, R46, RZ, 0x3c, !PT ;  /* 0x0000002e0b0b7212 */ /* 0x000fe400078e3cff */
[----:B---3--:R-:W-:Y:S01]  /*21d0*/  LOP3.LUT R0, R0, R49, RZ, 0x3c, !PT ;  /* 0x0000003100007212 */ /* 0x008fe200078e3cff */
[----:B------:R2:W-:Y:S01]  /*21e0*/  STG.E.U8 desc[UR4][R44.64+0xe], R23 ;  /* 0x00000e172c007986 */ /* 0x0005e2000c101104 */
[----:B0-----:R-:W-:Y:S02]  /*21f0*/  LOP3.LUT R47, R7, R64, R43, 0x96, !PT ;  /* 0x00000040072f7212 */ /* 0x001fe400078e962b */
[----:B------:R-:W-:Y:S01]  /*2200*/  LOP3.LUT R7, R64, R43, RZ, 0x3c, !PT ;  /* 0x0000002b40077212 */ /* 0x000fe200078e3cff */
[----:B------:R-:W-:Y:S01]  /*2210*/  STG.E.U8 desc[UR4][R44.64+0x1d], R53 ;  /* 0x00001d352c007986 */ /* 0x000fe2000c101104 */
[----:B------:R-:W-:-:S02]  /*2220*/  LOP3.LUT R5, R5, R63, R0, 0x96, !PT ;  /* 0x0000003f05057212 */ /* 0x000fc400078e9600 */
[----:B-1----:R-:W-:Y:S01]  /*2230*/  LOP3.LUT R51, R20, R47, RZ, 0x3c, !PT ;  /* 0x0000002f14337212 */ /* 0x002fe200078e3cff */
[----:B------:R0:W-:Y:S01]  /*2240*/  STG.E.U8 desc[UR4][R44.64+0x16], R7 ;  /* 0x000016072c007986 */ /* 0x0001e2000c101104 */
[----:B------:R-:W-:Y:S02]  /*2250*/  LOP3.LUT R63, R63, R0, RZ, 0x3c, !PT ;  /* 0x000000003f3f7212 */ /* 0x000fe400078e3cff */
[----:B------:R-:W-:Y:S01]  /*2260*/  LOP3.LUT R37, R18, R5, RZ, 0x3c, !PT ;  /* 0x0000000512257212 */ /* 0x000fe200078e3cff */
[----:B------:R-:W-:Y:S01]  /*2270*/  STG.E.U8 desc[UR4][R44.64+0x12], R43 ;  /* 0x0000122b2c007986 */ /* 0x000fe2000c101104 */
[-C--:B--2---:R-:W-:Y:S02]  /*2280*/  LOP3.LUT R23, R2, R41.reuse, RZ, 0x3c, !PT ;  /* 0x0000002902177212 */ /* 0x084fe400078e3cff */
[----:B------:R-:W-:Y:S01]  /*2290*/  LEA R2, P0, R3, UR6, 0x4 ;  /* 0x0000000603027c11 */ /* 0x000fe2000f8020ff */
[----:B------:R-:W-:Y:S01]  /*22a0*/  STG.E.U8 desc[UR4][R44.64+0x1a], R47 ;  /* 0x00001a2f2c007986 */ /* 0x000fe2000c101104 */
[----:B0-----:R-:W-:-:S03]  /*22b0*/  LOP3.LUT R7, R34, R41, RZ, 0x3c, !PT ;  /* 0x0000002922077212 */ /* 0x001fc600078e3cff */
[----:B------:R-:W-:Y:S01]  /*22c0*/  IMAD.X R3, RZ, RZ, UR7, P0 ;  /* 0x00000007ff037e24 */ /* 0x000fe200080e06ff */
        /* <DEDUP_REMOVED lines=24> */
.L_x_6:
        /* <DEDUP_REMOVED lines=11> */
.L_x_9:


//--------------------- .nv.shared.reserved.0     --------------------------
	.section	.nv.shared.reserved.0,"aw",@nobits
	.weak		__nv_reservedSMEM_offset_0_alias
	.size		__nv_reservedSMEM_offset_0_alias, 0, 64
	.other		__nv_reservedSMEM_offset_0_alias,@"STO_CUDA_RESERVED_SHARED STV_DEFAULT"
__nv_reservedSMEM_offset_0_alias:
	.zero		0
	.zero		64


//--------------------- .nv.constant0._Z8GPU_initv --------------------------
	.section	.nv.constant0._Z8GPU_initv,"a",@progbits
	.sectionflags	@""
	.align	4
.nv.constant0._Z8GPU_initv:
	.zero		896


//--------------------- .nv.constant0._Z18aes256_decrypt_ecbPhmS_S_ --------------------------
	.section	.nv.constant0._Z18aes256_decrypt_ecbPhmS_S_,"a",@progbits
	.sectionflags	@""
	.align	4
.nv.constant0._Z18aes256_decrypt_ecbPhmS_S_:
	.zero		928


//--------------------- .nv.constant0._Z18aes256_encrypt_ecbPhmS_S_ --------------------------
	.section	.nv.constant0._Z18aes256_encrypt_ecbPhmS_S_,"a",@progbits
	.sectionflags	@""
	.align	4
.nv.constant0._Z18aes256_encrypt_ecbPhmS_S_:
	.zero		928


//--------------------- SYMBOLS --------------------------

	.type		.nv.reservedSmem.offset0,@object
	.size		.nv.reservedSmem.offset0,0x4
